def matmul_kernel(
    a_ptr,
    b_ptr,
    c_ptr,
    M,
    N,
    K,
    stride_am,
    stride_ak,
    stride_bk,
    stride_bn,
    stride_cm,
    stride_cn,
    BLOCK_M: tl.constexpr,
    BLOCK_N: tl.constexpr,
    BLOCK_K: tl.constexpr,
    GROUP_M: tl.constexpr,
):
    pid = tl.program_id(axis=0)
    num_pid_m = tl.cdiv(M, BLOCK_M)
    num_pid_n = tl.cdiv(N, BLOCK_N)
    num_pid_in_group = GROUP_M * num_pid_n
    group_id = pid // num_pid_in_group
    first_pid_m = group_id * GROUP_M
    group_size_m = min(num_pid_m - first_pid_m, GROUP_M)
    pid_m = first_pid_m + ((pid % num_pid_in_group) % group_size_m)
    pid_n = (pid % num_pid_in_group) // group_size_m

    offs_am = (pid_m * BLOCK_M + tl.arange(0, BLOCK_M)) % M
    offs_bn = (pid_n * BLOCK_N + tl.arange(0, BLOCK_N)) % N
    offs_k = tl.arange(0, BLOCK_K)
    a_ptrs = a_ptr + offs_am[:, None] * stride_am + offs_k[None, :] * stride_ak
    b_ptrs = b_ptr + offs_k[:, None] * stride_bk + offs_bn[None, :] * stride_bn

    acc = tl.zeros((BLOCK_M, BLOCK_N), dtype=tl.float32)
    for kk in range(0, tl.cdiv(K, BLOCK_K)):
        a = tl.load(a_ptrs, mask=offs_k[None, :] < K - kk * BLOCK_K, other=0.0)
        b = tl.load(b_ptrs, mask=offs_k[:, None] < K - kk * BLOCK_K, other=0.0)
        acc = tl.dot(a, b, acc)
        a_ptrs += BLOCK_K * stride_ak
        b_ptrs += BLOCK_K * stride_bk

    c = acc.to(c_ptr.dtype.element_ty)
    offs_cm = pid_m * BLOCK_M + tl.arange(0, BLOCK_M)
    offs_cn = pid_n * BLOCK_N + tl.arange(0, BLOCK_N)
    c_ptrs = c_ptr + offs_cm[:, None] * stride_cm + offs_cn[None, :] * stride_cn
    mask = (offs_cm[:, None] < M) & (offs_cn[None, :] < N)
    tl.store(c_ptrs, c, mask=mask)

# config = {"BLOCK_K": 64, "BLOCK_M": 32, "BLOCK_N": 128, "GROUP_M": 8, "arch": "sm_100", "dtype": "fp16", "num_ctas": 1, "num_stages": 2, "num_warps": 4}
# arch = sm_100


// ===== COMPILED SASS (sm_100a) =====

	.target	sm_100a

	.elftype	@"ET_EXEC"


//--------------------- .note.nv.tkinfo           --------------------------
	.section	.note.nv.tkinfo,"",@"SHT_NOTE"
	.sectionflags	@"SHF_NOTE_NV_TKINFO"
	.tkinfo
        /*0018*/ 	.word	0x00000081
        /*0030*/ 	.string	""
        /*0030*/ 	.string	"ptxas-blackwell"
        /*0030*/ 	.string	"Cuda compilation tools, release 12.9, V12.9.86"
        /*0030*/ 	.string	"Build cuda_12.9.r12.9/compiler.36037853_0"
        /*0030*/ 	.string	"-v  -suppress-debug-info  -lineinfo  -arch sm_100a "



//--------------------- .note.nv.cuver            --------------------------
	.section	.note.nv.cuver,"",@"SHT_NOTE"
	.sectionflags	@"SHF_NOTE_NV_CUVER"
        /*0018*/ 	.short	0x0001
        /*001a*/ 	.short	0x0064
        /*001c*/ 	.short	0x0001
        /*001e*/ 	.short	0x0000
        /*0020*/ 	.short	0x0001
        /*0022*/ 	.short	0x0000


//--------------------- .nv.info                  --------------------------
	.section	.nv.info,"",@"SHT_CUDA_INFO"
	.align	4


	//----- nvinfo : EIATTR_REGCOUNT
	.align		4
        /*0000*/ 	.byte	0x04, 0x2f
        /*0002*/ 	.short	(.L_1 - .L_0)
	.align		4
.L_0:
        /*0004*/ 	.word	index@(matmul_kernel)
        /*0008*/ 	.word	0x000000ff


	//----- nvinfo : EIATTR_FRAME_SIZE
	.align		4
.L_1:
        /*000c*/ 	.byte	0x04, 0x11
        /*000e*/ 	.short	(.L_3 - .L_2)
	.align		4
.L_2:
        /*0010*/ 	.word	index@(matmul_kernel)
        /*0014*/ 	.word	0x00000000


	//----- nvinfo : EIATTR_MIN_STACK_SIZE
	.align		4
.L_3:
        /*0018*/ 	.byte	0x04, 0x12
        /*001a*/ 	.short	(.L_5 - .L_4)
	.align		4
.L_4:
        /*001c*/ 	.word	index@(matmul_kernel)
        /*0020*/ 	.word	0x00000000
.L_5:


//--------------------- .nv.info.matmul_kernel    --------------------------
	.section	.nv.info.matmul_kernel,"",@"SHT_CUDA_INFO"
	.sectionflags	@""
	.align	4


	//----- nvinfo : EIATTR_CUDA_API_VERSION
	.align		4
        /*0000*/ 	.byte	0x04, 0x37
        /*0002*/ 	.short	(.L_7 - .L_6)
.L_6:
        /*0004*/ 	.word	0x00000081


	//----- nvinfo : EIATTR_KPARAM_INFO
	.align		4
.L_7:
        /*0008*/ 	.byte	0x04, 0x17
        /*000a*/ 	.short	(.L_9 - .L_8)
.L_8:
        /*000c*/ 	.word	0x00000000
        /*0010*/ 	.short	0x000d
        /*0012*/ 	.short	0x0048
        /*0014*/ 	.byte	0x00, 0xf4, 0x21, 0x00


	//----- nvinfo : EIATTR_KPARAM_INFO
	.align		4
.L_9:
        /*0018*/ 	.byte	0x04, 0x17
        /*001a*/ 	.short	(.L_11 - .L_10)
.L_10:
        /*001c*/ 	.word	0x00000000
        /*0020*/ 	.short	0x000c
        /*0022*/ 	.short	0x0040
        /*0024*/ 	.byte	0x00, 0xf4, 0x21, 0x00


	//----- nvinfo : EIATTR_KPARAM_INFO
	.align		4
.L_11:
        /*0028*/ 	.byte	0x04, 0x17
        /*002a*/ 	.short	(.L_13 - .L_12)
.L_12:
        /*002c*/ 	.word	0x00000000
        /*0030*/ 	.short	0x000b
        /*0032*/ 	.short	0x0038
        /*0034*/ 	.byte	0x00, 0xf0, 0x11, 0x00


	//----- nvinfo : EIATTR_KPARAM_INFO
	.align		4
.L_13:
        /*0038*/ 	.byte	0x04, 0x17
        /*003a*/ 	.short	(.L_15 - .L_14)
.L_14:
        /*003c*/ 	.word	0x00000000
        /*0040*/ 	.short	0x000a
        /*0042*/ 	.short	0x0034
        /*0044*/ 	.byte	0x00, 0xf0, 0x11, 0x00


	//----- nvinfo : EIATTR_KPARAM_INFO
	.align		4
.L_15:
        /*0048*/ 	.byte	0x04, 0x17
        /*004a*/ 	.short	(.L_17 - .L_16)
.L_16:
        /*004c*/ 	.word	0x00000000
        /*0050*/ 	.short	0x0009
        /*0052*/ 	.short	0x0030
        /*0054*/ 	.byte	0x00, 0xf0, 0x11, 0x00


	//----- nvinfo : EIATTR_KPARAM_INFO
	.align		4
.L_17:
        /*0058*/ 	.byte	0x04, 0x17
        /*005a*/ 	.short	(.L_19 - .L_18)
.L_18:
        /*005c*/ 	.word	0x00000000
        /*0060*/ 	.short	0x0008
        /*0062*/ 	.short	0x002c
        /*0064*/ 	.byte	0x00, 0xf0, 0x11, 0x00


	//----- nvinfo : EIATTR_KPARAM_INFO
	.align		4
.L_19:
        /*0068*/ 	.byte	0x04, 0x17
        /*006a*/ 	.short	(.L_21 - .L_20)
.L_20:
        /*006c*/ 	.word	0x00000000
        /*0070*/ 	.short	0x0007
        /*0072*/ 	.short	0x0028
        /*0074*/ 	.byte	0x00, 0xf0, 0x11, 0x00


	//----- nvinfo : EIATTR_KPARAM_INFO
	.align		4
.L_21:
        /*0078*/ 	.byte	0x04, 0x17
        /*007a*/ 	.short	(.L_23 - .L_22)
.L_22:
        /*007c*/ 	.word	0x00000000
        /*0080*/ 	.short	0x0006
        /*0082*/ 	.short	0x0024
        /*0084*/ 	.byte	0x00, 0xf0, 0x11, 0x00


	//----- nvinfo : EIATTR_KPARAM_INFO
	.align		4
.L_23:
        /*0088*/ 	.byte	0x04, 0x17
        /*008a*/ 	.short	(.L_25 - .L_24)
.L_24:
        /*008c*/ 	.word	0x00000000
        /*0090*/ 	.short	0x0005
        /*0092*/ 	.short	0x0020
        /*0094*/ 	.byte	0x00, 0xf0, 0x11, 0x00


	//----- nvinfo : EIATTR_KPARAM_INFO
	.align		4
.L_25:
        /*0098*/ 	.byte	0x04, 0x17
        /*009a*/ 	.short	(.L_27 - .L_26)
.L_26:
        /*009c*/ 	.word	0x00000000
        /*00a0*/ 	.short	0x0004
        /*00a2*/ 	.short	0x001c
        /*00a4*/ 	.byte	0x00, 0xf0, 0x11, 0x00


	//----- nvinfo : EIATTR_KPARAM_INFO
	.align		4
.L_27:
        /*00a8*/ 	.byte	0x04, 0x17
        /*00aa*/ 	.short	(.L_29 - .L_28)
.L_28:
        /*00ac*/ 	.word	0x00000000
        /*00b0*/ 	.short	0x0003
        /*00b2*/ 	.short	0x0018
        /*00b4*/ 	.byte	0x00, 0xf0, 0x11, 0x00


	//----- nvinfo : EIATTR_KPARAM_INFO
	.align		4
.L_29:
        /*00b8*/ 	.byte	0x04, 0x17
        /*00ba*/ 	.short	(.L_31 - .L_30)
.L_30:
        /*00bc*/ 	.word	0x00000000
        /*00c0*/ 	.short	0x0002
        /*00c2*/ 	.short	0x0010
        /*00c4*/ 	.byte	0x00, 0xf4, 0x21, 0x00


	//----- nvinfo : EIATTR_KPARAM_INFO
	.align		4
.L_31:
        /*00c8*/ 	.byte	0x04, 0x17
        /*00ca*/ 	.short	(.L_33 - .L_32)
.L_32:
        /*00cc*/ 	.word	0x00000000
        /*00d0*/ 	.short	0x0001
        /*00d2*/ 	.short	0x0008
        /*00d4*/ 	.byte	0x00, 0xf4, 0x21, 0x00


	//----- nvinfo : EIATTR_KPARAM_INFO
	.align		4
.L_33:
        /*00d8*/ 	.byte	0x04, 0x17
        /*00da*/ 	.short	(.L_35 - .L_34)
.L_34:
        /*00dc*/ 	.word	0x00000000
        /*00e0*/ 	.short	0x0000
        /*00e2*/ 	.short	0x0000
        /*00e4*/ 	.byte	0x00, 0xf4, 0x21, 0x00


	//----- nvinfo : EIATTR_SPARSE_MMA_MASK
	.align		4
.L_35:
        /*00e8*/ 	.byte	0x03, 0x50
        /*00ea*/ 	.short	0x0000


	//----- nvinfo : EIATTR_MAXREG_COUNT
	.align		4
        /*00ec*/ 	.byte	0x03, 0x1b
        /*00ee*/ 	.short	0x00ff


	//----- nvinfo : EIATTR_NUM_BARRIERS
	.align		4
        /*00f0*/ 	.byte	0x02, 0x4c
        /*00f2*/ 	.byte	0x01
	.zero		1


	//----- nvinfo : EIATTR_VRC_CTA_INIT_COUNT
	.align		4
        /*00f4*/ 	.byte	0x02, 0x4a
	.zero		1
	.zero		1


	//----- nvinfo : EIATTR_EXIT_INSTR_OFFSETS
	.align		4
        /*00f8*/ 	.byte	0x04, 0x1c
        /*00fa*/ 	.short	(.L_37 - .L_36)


	//   ....[0]....
.L_36:
        /*00fc*/ 	.word	0x00008600


	//   ....[1]....
        /*0100*/ 	.word	0x00008630


	//----- nvinfo : EIATTR_REQNTID
	.align		4
.L_37:
        /*0104*/ 	.byte	0x04, 0x10
        /*0106*/ 	.short	(.L_39 - .L_38)
.L_38:
        /*0108*/ 	.word	0x00000080
        /*010c*/ 	.word	0x00000001
        /*0110*/ 	.word	0x00000001


	//----- nvinfo : EIATTR_CBANK_PARAM_SIZE
	.align		4
.L_39:
        /*0114*/ 	.byte	0x03, 0x19
        /*0116*/ 	.short	0x0050


	//----- nvinfo : EIATTR_PARAM_CBANK
	.align		4
        /*0118*/ 	.byte	0x04, 0x0a
        /*011a*/ 	.short	(.L_41 - .L_40)
	.align		4
.L_40:
        /*011c*/ 	.word	index@(.nv.constant0.matmul_kernel)
        /*0120*/ 	.short	0x0380
        /*0122*/ 	.short	0x0050


	//----- nvinfo : EIATTR_SW_WAR
	.align		4
.L_41:
        /*0124*/ 	.byte	0x04, 0x36
        /*0126*/ 	.short	(.L_43 - .L_42)
.L_42:
        /*0128*/ 	.word	0x00000008
.L_43:


//--------------------- .nv.compat                --------------------------
	.section	.nv.compat,"",@"SHT_CUDA_COMPAT_INFO"
	.align	4
        /*0000*/ 	.byte	0x02, 0x02, 0x01, 0x00, 0x02, 0x05, 0x05, 0x00, 0x02, 0x03, 0x00, 0x00, 0x02, 0x06, 0x01, 0x00


//--------------------- .nv.callgraph             --------------------------
	.section	.nv.callgraph,"",@"SHT_CUDA_CALLGRAPH"
	.align	4
	.sectionentsize	8
	.align		4
        /*0000*/ 	.word	0x00000000
	.align		4
        /*0004*/ 	.word	0xffffffff
	.align		4
        /*0008*/ 	.word	0x00000000
	.align		4
        /*000c*/ 	.word	0xfffffffe
	.align		4
        /*0010*/ 	.word	0x00000000
	.align		4
        /*0014*/ 	.word	0xfffffffd
	.align		4
        /*0018*/ 	.word	0x00000000
	.align		4
        /*001c*/ 	.word	0xfffffffc


//--------------------- .text.matmul_kernel       --------------------------
	.section	.text.matmul_kernel,"ax",@progbits
	.align	128
        .global         matmul_kernel
        .type           matmul_kernel,@function
        .size           matmul_kernel,(.L_x_4 - matmul_kernel)
        .other          matmul_kernel,@"STO_CUDA_ENTRY STV_DEFAULT"
matmul_kernel:
.text.matmul_kernel:
[----:B------:R-:W0:Y:S08]  /*0000*/  LDC R1, c[0x0][0x37c] ;  /* 0x0000df00ff017b82 */ /* 0x000e300000000800 */
[----:B------:R-:W1:Y:S01]  /*0010*/  LDC.64 R46, c[0x0][0x398] ;  /* 0x0000e600ff2e7b82 */ /* 0x000e620000000a00 */
[----:B------:R-:W2:Y:S01]  /*0020*/  S2R R5, SR_CTAID.X ;  /* 0x0000000000057919 */ /* 0x000ea20000002500 */
[----:B------:R-:W3:Y:S01]  /*0030*/  LDCU UR4, c[0x0][0x3a0] ;  /* 0x00007400ff0477ac */ /* 0x000ee20008000800 */
[----:B------:R-:W4:Y:S01]  /*0040*/  S2R R195, SR_TID.X ;  /* 0x0000000000c37919 */ /* 0x000f220000002100 */
[----:B------:R-:W0:Y:S01]  /*0050*/  LDCU.64 UR10, c[0x0][0x358] ;  /* 0x00006b00ff0a77ac */ /* 0x000e220008000a00 */
[----:B------:R-:W0:Y:S01]  /*0060*/  LDCU UR8, c[0x0][0x3a0] ;  /* 0x00007400ff0877ac */ /* 0x000e220008000800 */
[----:B---3--:R-:W-:Y:S01]  /*0070*/  UIADD3 UR4, UPT, UPT, UR4, 0x3f, URZ ;  /* 0x0000003f04047890 */ /* 0x008fe2000fffe0ff */
[----:B-1----:R-:W-:-:S03]  /*0080*/  VIADD R0, R47, 0x7f ;  /* 0x0000007f2f007836 */ /* 0x002fc60000000000 */
[----:B------:R-:W-:Y:S02]  /*0090*/  UISETP.GT.AND UP0, UPT, UR4, 0x3f, UPT ;  /* 0x0000003f0400788c */ /* 0x000fe4000bf04270 */
[----:B------:R-:W-:-:S04]  /*00a0*/  SHF.R.S32.HI R3, RZ, 0x1f, R0 ;  /* 0x0000001fff037819 */ /* 0x000fc80000011400 */
[----:B------:R-:W-:Y:S02]  /*00b0*/  LEA.HI R3, R3, R0, RZ, 0x7 ;  /* 0x0000000003037211 */ /* 0x000fe400078f38ff */
[----:B--2---:R-:W-:Y:S02]  /*00c0*/  IABS R8, R5 ;  /* 0x0000000500087213 */ /* 0x004fe40000000000 */
[----:B------:R-:W-:Y:S02]  /*00d0*/  SHF.R.S32.HI R3, RZ, 0x7, R3 ;  /* 0x00000007ff037819 */ /* 0x000fe40000011403 */
[----:B----4-:R-:W-:-:S03]  /*00e0*/  SHF.R.U32.HI R211, RZ, 0x5, R195 ;  /* 0x00000005ffd37819 */ /* 0x010fc600000116c3 */
[----:B------:R-:W-:Y:S01]  /*00f0*/  IMAD.SHL.U32 R4, R3, 0x8, RZ ;  /* 0x0000000803047824 */ /* 0x000fe200078e00ff */
[----:B------:R-:W-:-:S04]  /*0100*/  SGXT.U32 R211, R211, 0x2 ;  /* 0x00000002d3d3781a */ /* 0x000fc80000000000 */
[-C--:B------:R-:W-:Y:S02]  /*0110*/  IABS R7, R4.reuse ;  /* 0x0000000400077213 */ /* 0x080fe40000000000 */
[----:B------:R-:W-:Y:S02]  /*0120*/  IABS R10, R4 ;  /* 0x00000004000a7213 */ /* 0x000fe40000000000 */
[----:B------:R-:W1:Y:S01]  /*0130*/  I2F.RP R0, R7 ;  /* 0x0000000700007306 */ /* 0x000e620000209400 */
[C---:B------:R-:W-:Y:S02]  /*0140*/  LOP3.LUT R196, R211.reuse, 0x4, RZ, 0xfc, !PT ;  /* 0x00000004d3c47812 */ /* 0x040fe400078efcff */
[C---:B------:R-:W-:Y:S02]  /*0150*/  LOP3.LUT R197, R211.reuse, 0x8, RZ, 0xfc, !PT ;  /* 0x00000008d3c57812 */ /* 0x040fe400078efcff */
[C---:B------:R-:W-:Y:S02]  /*0160*/  LOP3.LUT R198, R211.reuse, 0xc, RZ, 0xfc, !PT ;  /* 0x0000000cd3c67812 */ /* 0x040fe400078efcff */
[----:B------:R-:W-:-:S02]  /*0170*/  LOP3.LUT R199, R211, 0x10, RZ, 0xfc, !PT ;  /* 0x00000010d3c77812 */ /* 0x000fc400078efcff */
[C---:B------:R-:W-:Y:S02]  /*0180*/  LOP3.LUT R200, R211.reuse, 0x14, RZ, 0xfc, !PT ;  /* 0x00000014d3c87812 */ /* 0x040fe400078efcff */
[C---:B------:R-:W-:Y:S02]  /*0190*/  LOP3.LUT R201, R211.reuse, 0x18, RZ, 0xfc, !PT ;  /* 0x00000018d3c97812 */ /* 0x040fe400078efcff */
[C---:B------:R-:W-:Y:S01]  /*01a0*/  LOP3.LUT R202, R211.reuse, 0x1c, RZ, 0xfc, !PT ;  /* 0x0000001cd3ca7812 */ /* 0x040fe200078efcff */
[----:B-1----:R-:W1:Y:S01]  /*01b0*/  MUFU.RCP R0, R0 ;  /* 0x0000000000007308 */ /* 0x002e620000001000 */
[C---:B------:R-:W-:Y:S02]  /*01c0*/  LOP3.LUT R203, R211.reuse, 0x20, RZ, 0xfc, !PT ;  /* 0x00000020d3cb7812 */ /* 0x040fe400078efcff */
[C---:B------:R-:W-:Y:S02]  /*01d0*/  LOP3.LUT R204, R211.reuse, 0x24, RZ, 0xfc, !PT ;  /* 0x00000024d3cc7812 */ /* 0x040fe400078efcff */
[----:B------:R-:W-:-:S02]  /*01e0*/  LOP3.LUT R205, R211, 0x28, RZ, 0xfc, !PT ;  /* 0x00000028d3cd7812 */ /* 0x000fc400078efcff */
[C---:B------:R-:W-:Y:S02]  /*01f0*/  LOP3.LUT R206, R211.reuse, 0x2c, RZ, 0xfc, !PT ;  /* 0x0000002cd3ce7812 */ /* 0x040fe400078efcff */
[C---:B------:R-:W-:Y:S02]  /*0200*/  LOP3.LUT R207, R211.reuse, 0x30, RZ, 0xfc, !PT ;  /* 0x00000030d3cf7812 */ /* 0x040fe400078efcff */
[C---:B------:R-:W-:Y:S02]  /*0210*/  LOP3.LUT R208, R211.reuse, 0x34, RZ, 0xfc, !PT ;  /* 0x00000034d3d07812 */ /* 0x040fe400078efcff */
[C---:B------:R-:W-:Y:S02]  /*0220*/  LOP3.LUT R209, R211.reuse, 0x38, RZ, 0xfc, !PT ;  /* 0x00000038d3d17812 */ /* 0x040fe400078efcff */
[----:B------:R-:W-:Y:S01]  /*0230*/  LOP3.LUT R210, R211, 0x3c, RZ, 0xfc, !PT ;  /* 0x0000003cd3d27812 */ /* 0x000fe200078efcff */
[----:B-1----:R-:W-:Y:S02]  /*0240*/  VIADD R2, R0, 0xffffffe ;  /* 0x0ffffffe00027836 */ /* 0x002fe40000000000 */
[----:B------:R-:W-:-:S02]  /*0250*/  IMAD.MOV R0, RZ, RZ, -R10 ;  /* 0x000000ffff007224 */ /* 0x000fc400078e0a0a */
[----:B------:R1:W2:Y:S02]  /*0260*/  F2I.FTZ.U32.TRUNC.NTZ R3, R2 ;  /* 0x0000000200037305 */ /* 0x0002a4000021f000 */
[----:B-1----:R-:W-:Y:S02]  /*0270*/  IMAD.MOV.U32 R2, RZ, RZ, RZ ;  /* 0x000000ffff027224 */ /* 0x002fe400078e00ff */
[----:B--2---:R-:W-:-:S04]  /*0280*/  IMAD.MOV R6, RZ, RZ, -R3 ;  /* 0x000000ffff067224 */ /* 0x004fc800078e0a03 */
[----:B------:R-:W-:Y:S02]  /*0290*/  IMAD R9, R6, R7, RZ ;  /* 0x0000000706097224 */ /* 0x000fe400078e02ff */
[----:B------:R-:W-:Y:S02]  /*02a0*/  IMAD.MOV.U32 R6, RZ, RZ, R8 ;  /* 0x000000ffff067224 */ /* 0x000fe400078e0008 */
[----:B------:R-:W-:-:S06]  /*02b0*/  IMAD.HI.U32 R3, R3, R9, R2 ;  /* 0x0000000903037227 */ /* 0x000fcc00078e0002 */
[----:B------:R-:W-:-:S04]  /*02c0*/  IMAD.HI.U32 R3, R3, R6, RZ ;  /* 0x0000000603037227 */ /* 0x000fc800078e00ff */
[----:B------:R-:W-:-:S05]  /*02d0*/  IMAD R0, R3, R0, R6 ;  /* 0x0000000003007224 */ /* 0x000fca00078e0206 */
[----:B------:R-:W-:-:S13]  /*02e0*/  ISETP.GT.U32.AND P1, PT, R7, R0, PT ;  /* 0x000000000700720c */ /* 0x000fda0003f24070 */
[----:B------:R-:W-:Y:S02]  /*02f0*/  @!P1 IMAD.IADD R0, R0, 0x1, -R7 ;  /* 0x0000000100009824 */ /* 0x000fe400078e0a07 */
[----:B------:R-:W-:Y:S01]  /*0300*/  @!P1 VIADD R3, R3, 0x1 ;  /* 0x0000000103039836 */ /* 0x000fe20000000000 */
[----:B------:R-:W-:Y:S02]  /*0310*/  ISETP.NE.AND P1, PT, R4, RZ, PT ;  /* 0x000000ff0400720c */ /* 0x000fe40003f25270 */
[----:B------:R-:W-:Y:S02]  /*0320*/  ISETP.GE.U32.AND P0, PT, R0, R7, PT ;  /* 0x000000070000720c */ /* 0x000fe40003f06070 */
[----:B------:R-:W-:-:S04]  /*0330*/  LOP3.LUT R0, R5, R4, RZ, 0x3c, !PT ;  /* 0x0000000405007212 */ /* 0x000fc800078e3cff */
[----:B------:R-:W-:Y:S01]  /*0340*/  ISETP.GE.AND P2, PT, R0, RZ, PT ;  /* 0x000000ff0000720c */ /* 0x000fe20003f46270 */
[----:B------:R-:W-:-:S06]  /*0350*/  VIADD R0, R46, 0x1f ;  /* 0x0000001f2e007836 */ /* 0x000fcc0000000000 */
[----:B------:R-:W-:-:S04]  /*0360*/  @P0 VIADD R3, R3, 0x1 ;  /* 0x0000000103030836 */ /* 0x000fc80000000000 */
[----:B------:R-:W-:Y:S01]  /*0370*/  IMAD.MOV.U32 R2, RZ, RZ, R3 ;  /* 0x000000ffff027224 */ /* 0x000fe200078e0003 */
[----:B------:R-:W-:-:S03]  /*0380*/  SHF.R.S32.HI R3, RZ, 0x1f, R0 ;  /* 0x0000001fff037819 */ /* 0x000fc60000011400 */
[----:B------:R-:W-:Y:S01]  /*0390*/  @!P2 IMAD.MOV R2, RZ, RZ, -R2 ;  /* 0x000000ffff02a224 */ /* 0x000fe200078e0a02 */
[----:B------:R-:W-:Y:S02]  /*03a0*/  @!P1 LOP3.LUT R2, RZ, R4, RZ, 0x33, !PT ;  /* 0x00000004ff029212 */ /* 0x000fe400078e33ff */
[----:B------:R-:W-:-:S03]  /*03b0*/  LEA.HI R3, R3, R0, RZ, 0x5 ;  /* 0x0000000003037211 */ /* 0x000fc600078f28ff */
[----:B------:R-:W-:Y:S02]  /*03c0*/  IMAD.SHL.U32 R6, R2, 0x8, RZ ;  /* 0x0000000802067824 */ /* 0x000fe400078e00ff */
[----:B------:R-:W-:-:S03]  /*03d0*/  IMAD.MOV R2, RZ, RZ, -R2 ;  /* 0x000000ffff027224 */ /* 0x000fc600078e0a02 */
[----:B------:R-:W-:Y:S01]  /*03e0*/  LEA.HI.SX32 R3, R3, -R6, 0x1b ;  /* 0x8000000603037211 */ /* 0x000fe200078fdaff */
[----:B------:R-:W-:-:S03]  /*03f0*/  IMAD R4, R4, R2, R5 ;  /* 0x0000000204047224 */ /* 0x000fc600078e0205 */
[----:B------:R-:W-:Y:S02]  /*0400*/  VIMNMX R11, PT, PT, R3, 0x8, PT ;  /* 0x00000008030b7848 */ /* 0x000fe40003fe0100 */
[----:B------:R-:W-:Y:S02]  /*0410*/  IABS R9, R4 ;  /* 0x0000000400097213 */ /* 0x000fe40000000000 */
[----:B------:R-:W-:-:S04]  /*0420*/  IABS R7, R11 ;  /* 0x0000000b00077213 */ /* 0x000fc80000000000 */
[----:B------:R-:W1:Y:S08]  /*0430*/  I2F.RP R0, R7 ;  /* 0x0000000700007306 */ /* 0x000e700000209400 */
[----:B-1----:R-:W1:Y:S02]  /*0440*/  MUFU.RCP R0, R0 ;  /* 0x0000000000007308 */ /* 0x002e640000001000 */
[----:B-1----:R-:W-:-:S06]  /*0450*/  VIADD R3, R0, 0xffffffe ;  /* 0x0ffffffe00037836 */ /* 0x002fcc0000000000 */
[----:B------:R-:W1:Y:S02]  /*0460*/  F2I.FTZ.U32.TRUNC.NTZ R3, R3 ;  /* 0x0000000300037305 */ /* 0x000e64000021f000 */
[----:B-1----:R-:W-:-:S04]  /*0470*/  IMAD.MOV R8, RZ, RZ, -R3 ;  /* 0x000000ffff087224 */ /* 0x002fc800078e0a03 */
[----:B------:R-:W-:Y:S01]  /*0480*/  IMAD.MOV.U32 R2, RZ, RZ, R8 ;  /* 0x000000ffff027224 */ /* 0x000fe200078e0008 */
[----:B------:R-:W-:-:S03]  /*0490*/  IABS R8, R11 ;  /* 0x0000000b00087213 */ /* 0x000fc60000000000 */
[----:B------:R-:W-:Y:S02]  /*04a0*/  IMAD R5, R2, R7, RZ ;  /* 0x0000000702057224 */ /* 0x000fe400078e02ff */
[----:B------:R-:W-:Y:S02]  /*04b0*/  IMAD.MOV.U32 R2, RZ, RZ, RZ ;  /* 0x000000ffff027224 */ /* 0x000fe400078e00ff */
[----:B------:R-:W-:Y:S02]  /*04c0*/  IMAD.MOV R0, RZ, RZ, -R8 ;  /* 0x000000ffff007224 */ /* 0x000fe400078e0a08 */
[----:B------:R-:W-:Y:S01]  /*04d0*/  IMAD.HI.U32 R2, R3, R5, R2 ;  /* 0x0000000503027227 */ /* 0x000fe200078e0002 */
[----:B------:R-:W-:-:S05]  /*04e0*/  LOP3.LUT R3, R195, 0x1f, RZ, 0xc0, !PT ;  /* 0x0000001fc3037812 */ /* 0x000fca00078ec0ff */
        /* <DEDUP_REMOVED lines=8> */
[----:B------:R-:W-:-:S07]  /*0570*/  ISETP.GE.AND P2, PT, R0, RZ, PT ;  /* 0x000000ff0000720c */ /* 0x000fce0003f46270 */
[----:B------:R-:W-:-:S06]  /*0580*/  @P0 VIADD R2, R2, 0x1 ;  /* 0x0000000102020836 */ /* 0x000fcc0000000000 */
[----:B------:R-:W-:Y:S01]  /*0590*/  @!P2 IMAD.MOV R2, RZ, RZ, -R2 ;  /* 0x000000ffff02a224 */ /* 0x000fe200078e0a02 */
[----:B------:R-:W-:-:S05]  /*05a0*/  @!P1 LOP3.LUT R2, RZ, R11, RZ, 0x33, !PT ;  /* 0x0000000bff029212 */ /* 0x000fca00078e33ff */
[----:B------:R-:W-:-:S04]  /*05b0*/  IMAD.MOV R0, RZ, RZ, -R2 ;  /* 0x000000ffff007224 */ /* 0x000fc800078e0a02 */
[----:B------:R-:W-:-:S04]  /*05c0*/  IMAD R0, R11, R0, R4 ;  /* 0x000000000b007224 */ /* 0x000fc800078e0204 */
[----:B------:R-:W-:-:S04]  /*05d0*/  IMAD.IADD R0, R6, 0x1, R0 ;  /* 0x0000000106007824 */ /* 0x000fc800078e0200 */
[----:B------:R-:W-:Y:S02]  /*05e0*/  IMAD R118, R0, 0x20, R3 ;  /* 0x0000002000767824 */ /* 0x000fe400078e0203 */
[----:B------:R-:W-:Y:S01]  /*05f0*/  IMAD.SHL.U32 R0, R2, 0x80, RZ ;  /* 0x0000008002007824 */ /* 0x000fe200078e00ff */
[----:B0-----:R-:W-:Y:S06]  /*0600*/  BRA.U UP0, `(.L_x_0) ;  /* 0x0000000100287547 */ /* 0x001fec000b800000 */
[----:B------:R-:W-:Y:S01]  /*0610*/  IMAD.SHL.U32 R195, R195, 0x8, RZ ;  /* 0x00000008c3c37824 */ /* 0x000fe200078e00ff */
[----:B------:R-:W-:Y:S02]  /*0620*/  CS2R R88, SRZ ;  /* 0x0000000000587805 */ /* 0x000fe4000001ff00 */
[----:B------:R-:W-:Y:S02]  /*0630*/  CS2R R8, SRZ ;  /* 0x0000000000087805 */ /* 0x000fe4000001ff00 */
[----:B------:R-:W-:Y:S02]  /*0640*/  CS2R R64, SRZ ;  /* 0x0000000000407805 */ /* 0x000fe4000001ff00 */
[----:B------:R-:W-:Y:S02]  /*0650*/  CS2R R6, SRZ ;  /* 0x0000000000067805 */ /* 0x000fe4000001ff00 */
[----:B------:R-:W-:Y:S02]  /*0660*/  CS2R R90, SRZ ;  /* 0x00000000005a7805 */ /* 0x000fe4000001ff00 */
[----:B------:R-:W-:-:S02]  /*0670*/  CS2R R4, SRZ ;  /* 0x0000000000047805 */ /* 0x000fc4000001ff00 */
[----:B------:R-:W-:Y:S02]  /*0680*/  CS2R R66, SRZ ;  /* 0x0000000000427805 */ /* 0x000fe4000001ff00 */
[----:B------:R-:W-:Y:S01]  /*0690*/  CS2R R2, SRZ ;  /* 0x0000000000027805 */ /* 0x000fe2000001ff00 */
[----:B------:R-:W-:Y:S06]  /*06a0*/  BRA `(.L_x_1) ;  /* 0x0000006c00d47947 */ /* 0x000fec0003800000 */
.L_x_0:
[----:B------:R-:W-:Y:S01]  /*06b0*/  IABS R9, R46 ;  /* 0x0000002e00097213 */ /* 0x000fe20000000000 */
[----:B------:R-:W0:Y:S01]  /*06c0*/  LDCU UR6, c[0x0][0x3a4] ;  /* 0x00007480ff0677ac */ /* 0x000e220008000800 */
[----:B------:R-:W-:Y:S01]  /*06d0*/  IABS R3, R47 ;  /* 0x0000002f00037213 */ /* 0x000fe20000000000 */
[----:B------:R-:W1:Y:S01]  /*06e0*/  LDC R193, c[0x0][0x3a8] ;  /* 0x0000ea00ffc17b82 */ /* 0x000e620000000800 */
[----:B------:R-:W2:Y:S01]  /*06f0*/  I2F.RP R8, R9 ;  /* 0x0000000900087306 */ /* 0x000ea20000209400 */
[----:B------:R-:W3:Y:S01]  /*0700*/  LDCU UR5, c[0x0][0x3b0] ;  /* 0x00007600ff0577ac */ /* 0x000ee20008000800 */
[----:B------:R-:W-:Y:S02]  /*0710*/  CS2R R94, SRZ ;  /* 0x00000000005e7805 */ /* 0x000fe4000001ff00 */
[----:B------:R-:W-:Y:S02]  /*0720*/  CS2R R96, SRZ ;  /* 0x0000000000607805 */ /* 0x000fe4000001ff00 */
[----:B------:R-:W-:Y:S01]  /*0730*/  CS2R R98, SRZ ;  /* 0x0000000000627805 */ /* 0x000fe2000001ff00 */
[----:B------:R-:W4:Y:S01]  /*0740*/  LDCU.128 UR12, c[0x0][0x380] ;  /* 0x00007000ff0c77ac */ /* 0x000f220008000c00 */
[----:B------:R-:W-:-:S02]  /*0750*/  CS2R R100, SRZ ;  /* 0x0000000000647805 */ /* 0x000fc4000001ff00 */
[----:B------:R-:W-:Y:S01]  /*0760*/  CS2R R102, SRZ ;  /* 0x0000000000667805 */ /* 0x000fe2000001ff00 */
[----:B------:R-:W5:Y:S08]  /*0770*/  I2F.RP R2, R3 ;  /* 0x0000000300027306 */ /* 0x000f700000209400 */
[----:B--2---:R-:W2:Y:S01]  /*0780*/  MUFU.RCP R8, R8 ;  /* 0x0000000800087308 */ /* 0x004ea20000001000 */
[----:B-1----:R-:W-:-:S07]  /*0790*/  IMAD R211, R211, R193, RZ ;  /* 0x000000c1d3d37224 */ /* 0x002fce00078e02ff */
[----:B-----5:R-:W1:Y:S01]  /*07a0*/  MUFU.RCP R2, R2 ;  /* 0x0000000200027308 */ /* 0x020e620000001000 */
[-C--:B------:R-:W-:Y:S02]  /*07b0*/  IMAD R210, R210, R193.reuse, RZ ;  /* 0x000000c1d2d27224 */ /* 0x080fe400078e02ff */
[-C--:B------:R-:W-:Y:S02]  /*07c0*/  IMAD R209, R209, R193.reuse, RZ ;  /* 0x000000c1d1d17224 */ /* 0x080fe400078e02ff */
[-C--:B------:R-:W-:Y:S02]  /*07d0*/  IMAD R208, R208, R193.reuse, RZ ;  /* 0x000000c1d0d07224 */ /* 0x080fe400078e02ff */
[-C--:B------:R-:W-:Y:S02]  /*07e0*/  IMAD R207, R207, R193.reuse, RZ ;  /* 0x000000c1cfcf7224 */ /* 0x080fe400078e02ff */
[----:B--2---:R-:W-:Y:S02]  /*07f0*/  VIADD R4, R8, 0xffffffe ;  /* 0x0ffffffe08047836 */ /* 0x004fe40000000000 */
[----:B------:R-:W-:-:S02]  /*0800*/  IMAD R206, R206, R193, RZ ;  /* 0x000000c1cece7224 */ /* 0x000fc400078e02ff */
[----:B------:R2:W5:Y:S01]  /*0810*/  F2I.FTZ.U32.TRUNC.NTZ R5, R4 ;  /* 0x0000000400057305 */ /* 0x000562000021f000 */
[-C--:B------:R-:W-:Y:S02]  /*0820*/  IMAD R205, R205, R193.reuse, RZ ;  /* 0x000000c1cdcd7224 */ /* 0x080fe400078e02ff */
[-C--:B------:R-:W-:Y:S02]  /*0830*/  IMAD R204, R204, R193.reuse, RZ ;  /* 0x000000c1cccc7224 */ /* 0x080fe400078e02ff */
[----:B-1----:R-:W-:Y:S02]  /*0840*/  VIADD R6, R2, 0xffffffe ;  /* 0x0ffffffe02067836 */ /* 0x002fe40000000000 */
[----:B------:R-:W-:Y:S02]  /*0850*/  IMAD R203, R203, R193, RZ ;  /* 0x000000c1cbcb7224 */ /* 0x000fe400078e02ff */
[----:B------:R1:W0:Y:S01]  /*0860*/  F2I.FTZ.U32.TRUNC.NTZ R7, R6 ;  /* 0x0000000600077305 */ /* 0x000222000021f000 */
[----:B--2---:R-:W-:-:S02]  /*0870*/  IMAD.MOV.U32 R4, RZ, RZ, RZ ;  /* 0x000000ffff047224 */ /* 0x004fc400078e00ff */
[-C--:B------:R-:W-:Y:S02]  /*0880*/  IMAD R202, R202, R193.reuse, RZ ;  /* 0x000000c1caca7224 */ /* 0x080fe400078e02ff */
[----:B------:R-:W-:Y:S02]  /*0890*/  IMAD R201, R201, R193, RZ ;  /* 0x000000c1c9c97224 */ /* 0x000fe400078e02ff */
[----:B-----5:R-:W-:Y:S02]  /*08a0*/  IMAD.MOV R10, RZ, RZ, -R5 ;  /* 0x000000ffff0a7224 */ /* 0x020fe400078e0a05 */
[----:B-1----:R-:W-:Y:S02]  /*08b0*/  IMAD.MOV.U32 R6, RZ, RZ, RZ ;  /* 0x000000ffff067224 */ /* 0x002fe400078e00ff */
[----:B------:R-:W-:Y:S01]  /*08c0*/  IMAD R11, R10, R9, RZ ;  /* 0x000000090a0b7224 */ /* 0x000fe200078e02ff */
[----:B------:R-:W-:Y:S01]  /*08d0*/  IABS R10, R118 ;  /* 0x00000076000a7213 */ /* 0x000fe20000000000 */
[----:B------:R-:W-:-:S02]  /*08e0*/  IMAD R200, R200, R193, RZ ;  /* 0x000000c1c8c87224 */ /* 0x000fc400078e02ff */
[----:B------:R-:W-:Y:S01]  /*08f0*/  IMAD.HI.U32 R8, R5, R11, R4 ;  /* 0x0000000b05087227 */ /* 0x000fe200078e0004 */
[----:B------:R-:W-:-:S03]  /*0900*/  SHF.R.U32.HI R5, RZ, 0x6, R195 ;  /* 0x00000006ff057819 */ /* 0x000fc600000116c3 */
[----:B0-----:R-:W-:Y:S01]  /*0910*/  IMAD.MOV R2, RZ, RZ, -R7 ;  /* 0x000000ffff027224 */ /* 0x001fe200078e0a07 */
[----:B------:R-:W-:Y:S01]  /*0920*/  SGXT.U32 R5, R5, 0x1 ;  /* 0x000000010505781a */ /* 0x000fe20000000000 */
[----:B------:R-:W-:-:S03]  /*0930*/  IMAD.HI.U32 R8, R8, R10, RZ ;  /* 0x0000000a08087227 */ /* 0x000fc600078e00ff */
[----:B------:R-:W-:Y:S01]  /*0940*/  LOP3.LUT R4, R0, R5, RZ, 0xfc, !PT ;  /* 0x0000000500047212 */ /* 0x000fe200078efcff */
[----:B------:R-:W-:Y:S02]  /*0950*/  IMAD.MOV R8, RZ, RZ, -R8 ;  /* 0x000000ffff087224 */ /* 0x000fe400078e0a08 */
[----:B------:R-:W-:Y:S01]  /*0960*/  IMAD R5, R2, R3, RZ ;  /* 0x0000000302057224 */ /* 0x000fe200078e02ff */
[C---:B------:R-:W-:Y:S01]  /*0970*/  LOP3.LUT R11, R4.reuse, 0x7e, RZ, 0xfc, !PT ;  /* 0x0000007e040b7812 */ /* 0x040fe200078efcff */
[----:B------:R-:W-:Y:S01]  /*0980*/  IMAD R10, R9, R8, R10 ;  /* 0x00000008090a7224 */ /* 0x000fe200078e020a */
[C---:B------:R-:W-:Y:S01]  /*0990*/  LOP3.LUT R13, R4.reuse, 0x7c, RZ, 0xfc, !PT ;  /* 0x0000007c040d7812 */ /* 0x040fe200078efcff */
[----:B------:R-:W-:Y:S01]  /*09a0*/  IMAD.HI.U32 R5, R7, R5, R6 ;  /* 0x0000000507057227 */ /* 0x000fe200078e0006 */
[----:B------:R-:W-:Y:S02]  /*09b0*/  IABS R8, R11 ;  /* 0x0000000b00087213 */ /* 0x000fe40000000000 */
[----:B------:R-:W-:Y:S01]  /*09c0*/  IABS R12, R13 ;  /* 0x0000000d000c7213 */ /* 0x000fe20000000000 */
[----:B------:R-:W-:Y:S01]  /*09d0*/  IMAD R199, R199, R193, RZ ;  /* 0x000000c1c7c77224 */ /* 0x000fe200078e02ff */
[----:B------:R-:W-:Y:S01]  /*09e0*/  ISETP.GT.U32.AND P0, PT, R9, R10, PT ;  /* 0x0000000a0900720c */ /* 0x000fe20003f04070 */
[----:B------:R-:W-:Y:S01]  /*09f0*/  IMAD.HI.U32 R2, R5, R8, RZ ;  /* 0x0000000805027227 */ /* 0x000fe200078e00ff */
[----:B------:R-:W-:-:S02]  /*0a00*/  LOP3.LUT R15, R4, 0x7a, RZ, 0xfc, !PT ;  /* 0x0000007a040f7812 */ /* 0x000fc400078efcff */
[C---:B------:R-:W-:Y:S01]  /*0a10*/  LOP3.LUT R16, R4.reuse, 0x78, RZ, 0xfc, !PT ;  /* 0x0000007804107812 */ /* 0x040fe200078efcff */
[----:B------:R-:W-:Y:S01]  /*0a20*/  IMAD.HI.U32 R6, R5, R12, RZ ;  /* 0x0000000c05067227 */ /* 0x000fe200078e00ff */
[----:B------:R-:W-:Y:S02]  /*0a30*/  IABS R14, R15 ;  /* 0x0000000f000e7213 */ /* 0x000fe40000000000 */
[----:B------:R-:W-:Y:S01]  /*0a40*/  ISETP.GE.AND P4, PT, R11, RZ, PT ;  /* 0x000000ff0b00720c */ /* 0x000fe20003f86270 */
[----:B------:R-:W-:Y:S01]  /*0a50*/  IMAD.MOV R2, RZ, RZ, -R2 ;  /* 0x000000ffff027224 */ /* 0x000fe200078e0a02 */
[C---:B------:R-:W-:Y:S01]  /*0a60*/  LOP3.LUT R11, R4.reuse, 0x76, RZ, 0xfc, !PT ;  /* 0x00000076040b7812 */ /* 0x040fe200078efcff */
[----:B------:R-:W-:Y:S01]  /*0a70*/  IMAD.MOV R7, RZ, RZ, -R6 ;  /* 0x000000ffff077224 */ /* 0x000fe200078e0a06 */
[C---:B------:R-:W-:Y:S01]  /*0a80*/  LOP3.LUT R21, R4.reuse, 0x6e, RZ, 0xfc, !PT ;  /* 0x0000006e04157812 */ /* 0x040fe200078efcff */
[C---:B------:R-:W-:Y:S01]  /*0a90*/  IMAD R6, R3.reuse, R2, R8 ;  /* 0x0000000203067224 */ /* 0x040fe200078e0208 */
[----:B------:R-:W-:Y:S01]  /*0aa0*/  LOP3.LUT R17, R4, 0x72, RZ, 0xfc, !PT ;  /* 0x0000007204117812 */ /* 0x000fe200078efcff */
[----:B------:R-:W-:Y:S01]  /*0ab0*/  @!P0 IMAD.IADD R10, R10, 0x1, -R9 ;  /* 0x000000010a0a8824 */ /* 0x000fe200078e0a09 */
[----:B------:R-:W-:Y:S01]  /*0ac0*/  ISETP.GE.AND P0, PT, R118, RZ, PT ;  /* 0x000000ff7600720c */ /* 0x000fe20003f06270 */
[C---:B------:R-:W-:Y:S01]  /*0ad0*/  IMAD R7, R3.reuse, R7, R12 ;  /* 0x0000000703077224 */ /* 0x040fe200078e020c */
[----:B------:R-:W-:Y:S01]  /*0ae0*/  ISETP.GT.U32.AND P1, PT, R3, R6, PT ;  /* 0x000000060300720c */ /* 0x000fe20003f24070 */
[----:B------:R-:W-:Y:S01]  /*0af0*/  IMAD.HI.U32 R2, R5, R14, RZ ;  /* 0x0000000e05027227 */ /* 0x000fe200078e00ff */
[----:B------:R-:W-:-:S02]  /*0b00*/  ISETP.GT.U32.AND P3, PT, R9, R10, PT ;  /* 0x0000000a0900720c */ /* 0x000fc40003f64070 */
[----:B------:R-:W-:Y:S01]  /*0b10*/  IABS R12, R16 ;  /* 0x00000010000c7213 */ /* 0x000fe20000000000 */
[----:B------:R-:W-:Y:S01]  /*0b20*/  IMAD.MOV R2, RZ, RZ, -R2 ;  /* 0x000000ffff027224 */ /* 0x000fe200078e0a02 */
[C---:B------:R-:W-:Y:S01]  /*0b30*/  ISETP.GT.U32.AND P2, PT, R3.reuse, R7, PT ;  /* 0x000000070300720c */ /* 0x040fe20003f44070 */
[----:B------:R-:W-:Y:S01]  /*0b40*/  IMAD R198, R198, R193, RZ ;  /* 0x000000c1c6c67224 */ /* 0x000fe200078e02ff */
[----:B------:R-:W-:Y:S01]  /*0b50*/  IABS R20, R21 ;  /* 0x0000001500147213 */ /* 0x000fe20000000000 */
[----:B------:R-:W-:Y:S01]  /*0b60*/  IMAD R8, R3, R2, R14 ;  /* 0x0000000203087224 */ /* 0x000fe200078e020e */
[----:B------:R-:W-:Y:S01]  /*0b70*/  IABS R14, R11 ;  /* 0x0000000b000e7213 */ /* 0x000fe20000000000 */
[----:B------:R-:W-:Y:S01]  /*0b80*/  IMAD R197, R197, R193, RZ ;  /* 0x000000c1c5c57224 */ /* 0x000fe200078e02ff */
[----:B------:R-:W-:Y:S01]  /*0b90*/  LOP3.LUT R19, R4, 0x70, RZ, 0xfc, !PT ;  /* 0x0000007004137812 */ /* 0x000fe200078efcff */
[----:B------:R-:W-:Y:S01]  /*0ba0*/  @!P1 IMAD.IADD R6, R6, 0x1, -R3 ;  /* 0x0000000106069824 */ /* 0x000fe200078e0a03 */
[----:B------:R-:W-:Y:S01]  /*0bb0*/  ISETP.GT.U32.AND P1, PT, R3, R8, PT ;  /* 0x000000080300720c */ /* 0x000fe20003f24070 */
[----:B------:R-:W-:Y:S01]  /*0bc0*/  @!P3 IMAD.IADD R10, R10, 0x1, -R9 ;  /* 0x000000010a0ab824 */ /* 0x000fe200078e0a09 */
[----:B------:R-:W-:Y:S01]  /*0bd0*/  ISETP.NE.AND P3, PT, R46, RZ, PT ;  /* 0x000000ff2e00720c */ /* 0x000fe20003f65270 */
[----:B------:R-:W-:Y:S01]  /*0be0*/  IMAD.HI.U32 R9, R5, R12, RZ ;  /* 0x0000000c05097227 */ /* 0x000fe200078e00ff */
[----:B------:R-:W-:-:S02]  /*0bf0*/  ISETP.GT.U32.AND P6, PT, R3, R6, PT ;  /* 0x000000060300720c */ /* 0x000fc40003fc4070 */
[----:B------:R-:W-:Y:S01]  /*0c00*/  IABS R18, R19 ;  /* 0x0000001300127213 */ /* 0x000fe20000000000 */
[----:B------:R-:W-:Y:S01]  /*0c10*/  IMAD.MOV R9, RZ, RZ, -R9 ;  /* 0x000000ffff097224 */ /* 0x000fe200078e0a09 */
[C---:B------:R-:W-:Y:S01]  /*0c20*/  LOP3.LUT R22, R4.reuse, 0x6c, RZ, 0xfc, !PT ;  /* 0x0000006c04167812 */ /* 0x040fe200078efcff */
[--C-:B------:R-:W-:Y:S01]  /*0c30*/  @!P2 IMAD.IADD R7, R7, 0x1, -R3.reuse ;  /* 0x000000010707a824 */ /* 0x100fe200078e0a03 */
[----:B------:R-:W-:Y:S01]  /*0c40*/  ISETP.GE.AND P2, PT, R15, RZ, PT ;  /* 0x000000ff0f00720c */ /* 0x000fe20003f46270 */
[C---:B------:R-:W-:Y:S01]  /*0c50*/  IMAD R9, R3.reuse, R9, R12 ;  /* 0x0000000903097224 */ /* 0x040fe200078e020c */
[----:B------:R-:W-:Y:S01]  /*0c60*/  LOP3.LUT R15, R4, 0x74, RZ, 0xfc, !PT ;  /* 0x00000074040f7812 */ /* 0x000fe200078efcff */
[--C-:B------:R-:W-:Y:S01]  /*0c70*/  @!P1 IMAD.IADD R8, R8, 0x1, -R3.reuse ;  /* 0x0000000108089824 */ /* 0x100fe200078e0a03 */
[C---:B------:R-:W-:Y:S01]  /*0c80*/  ISETP.GT.U32.AND P5, PT, R3.reuse, R7, PT ;  /* 0x000000070300720c */ /* 0x040fe20003fa4070 */
[----:B------:R-:W-:Y:S01]  /*0c90*/  IMAD.MOV.U32 R2, RZ, RZ, R10 ;  /* 0x000000ffff027224 */ /* 0x000fe200078e000a */
[----:B------:R-:W-:Y:S01]  /*0ca0*/  IABS R12, R15 ;  /* 0x0000000f000c7213 */ /* 0x000fe20000000000 */
[----:B------:R-:W-:Y:S01]  /*0cb0*/  @!P6 IMAD.IADD R6, R6, 0x1, -R3 ;  /* 0x000000010606e824 */ /* 0x000fe200078e0a03 */
[----:B------:R-:W-:Y:S01]  /*0cc0*/  ISETP.GT.U32.AND P6, PT, R3, R9, PT ;  /* 0x000000090300720c */ /* 0x000fe20003fc4070 */
[----:B------:R-:W-:Y:S01]  /*0cd0*/  IMAD.HI.U32 R10, R5, R14, RZ ;  /* 0x0000000e050a7227 */ /* 0x000fe200078e00ff */
[----:B------:R-:W-:-:S02]  /*0ce0*/  ISETP.GT.U32.AND P1, PT, R3, R8, PT ;  /* 0x000000080300720c */ /* 0x000fc40003f24070 */
[C---:B------:R-:W-:Y:S01]  /*0cf0*/  LOP3.LUT R23, R4.reuse, 0x6a, RZ, 0xfc, !PT ;  /* 0x0000006a04177812 */ /* 0x040fe200078efcff */
[----:B------:R-:W-:Y:S01]  /*0d00*/  IMAD.MOV R10, RZ, RZ, -R10 ;  /* 0x000000ffff0a7224 */ /* 0x000fe200078e0a0a */
[----:B------:R-:W-:Y:S01]  /*0d10*/  LOP3.LUT R25, R4, 0x62, RZ, 0xfc, !PT ;  /* 0x0000006204197812 */ /* 0x000fe200078efcff */
[----:B------:R-:W-:Y:S01]  /*0d20*/  @!P0 IMAD.MOV R2, RZ, RZ, -R2 ;  /* 0x000000ffff028224 */ /* 0x000fe200078e0a02 */
[----:B------:R-:W-:Y:S01]  /*0d30*/  @!P3 LOP3.LUT R2, RZ, R46, RZ, 0x33, !PT ;  /* 0x0000002eff02b212 */ /* 0x000fe200078e33ff */
[--C-:B------:R-:W-:Y:S01]  /*0d40*/  @!P5 IMAD.IADD R7, R7, 0x1, -R3.reuse ;  /* 0x000000010707d824 */ /* 0x100fe200078e0a03 */
[----:B------:R-:W-:Y:S01]  /*0d50*/  ISETP.GE.AND P5, PT, R11, RZ, PT ;  /* 0x000000ff0b00720c */ /* 0x000fe20003fa6270 */
[----:B------:R-:W-:Y:S01]  /*0d60*/  IMAD.HI.U32 R11, R5, R12, RZ ;  /* 0x0000000c050b7227 */ /* 0x000fe200078e00ff */
[----:B------:R-:W-:Y:S02]  /*0d70*/  ISETP.GE.AND P3, PT, R16, RZ, PT ;  /* 0x000000ff1000720c */ /* 0x000fe40003f66270 */
[----:B------:R-:W-:Y:S01]  /*0d80*/  IABS R16, R17 ;  /* 0x0000001100107213 */ /* 0x000fe20000000000 */
[----:B------:R-:W-:Y:S01]  /*0d90*/  @!P6 IMAD.IADD R9, R9, 0x1, -R3 ;  /* 0x000000010909e824 */ /* 0x000fe200078e0a03 */
[----:B------:R-:W-:Y:S01]  /*0da0*/  ISETP.GE.AND P0, PT, R13, RZ, PT ;  /* 0x000000ff0d00720c */ /* 0x000fe20003f06270 */
[C---:B------:R-:W-:Y:S01]  /*0db0*/  IMAD R10, R3.reuse, R10, R14 ;  /* 0x0000000a030a7224 */ /* 0x040fe200078e020e */
[----:B------:R-:W-:Y:S01]  /*0dc0*/  IABS R26, R25 ;  /* 0x00000019001a7213 */ /* 0x000fe20000000000 */
[----:B------:R-:W-:Y:S01]  /*0dd0*/  IMAD.MOV R11, RZ, RZ, -R11 ;  /* 0x000000ffff0b7224 */ /* 0x000fe200078e0a0b */
[C---:B------:R-:W-:Y:S01]  /*0de0*/  ISETP.GT.U32.AND P6, PT, R3.reuse, R9, PT ;  /* 0x000000090300720c */ /* 0x040fe20003fc4070 */
[----:B------:R-:W-:Y:S01]  /*0df0*/  @!P1 IMAD.IADD R8, R8, 0x1, -R3 ;  /* 0x0000000108089824 */ /* 0x000fe200078e0a03 */
[C---:B------:R-:W-:Y:S01]  /*0e00*/  ISETP.GT.U32.AND P1, PT, R3.reuse, R10, PT ;  /* 0x0000000a0300720c */ /* 0x040fe20003f24070 */
[----:B------:R-:W-:Y:S01]  /*0e10*/  IMAD R11, R3, R11, R12 ;  /* 0x0000000b030b7224 */ /* 0x000fe200078e020c */
[C---:B------:R-:W-:Y:S01]  /*0e20*/  LOP3.LUT R29, R4.reuse, 0x5a, RZ, 0xfc, !PT ;  /* 0x0000005a041d7812 */ /* 0x040fe200078efcff */
[----:B------:R-:W-:Y:S01]  /*0e30*/  IMAD.HI.U32 R14, R5, R20, RZ ;  /* 0x00000014050e7227 */ /* 0x000fe200078e00ff */
[----:B------:R-:W-:-:S02]  /*0e40*/  LOP3.LUT R27, R4, 0x5c, RZ, 0xfc, !PT ;  /* 0x0000005c041b7812 */ /* 0x000fc400078efcff */
[----:B------:R-:W-:Y:S01]  /*0e50*/  IABS R30, R29 ;  /* 0x0000001d001e7213 */ /* 0x000fe20000000000 */
[----:B------:R-:W-:Y:S01]  /*0e60*/  IMAD.MOV R14, RZ, RZ, -R14 ;  /* 0x000000ffff0e7224 */ /* 0x000fe200078e0a0e */
[----:B------:R-:W-:Y:S01]  /*0e70*/  IABS R28, R27 ;  /* 0x0000001b001c7213 */ /* 0x000fe20000000000 */
[----:B------:R-:W-:Y:S01]  /*0e80*/  IMAD.HI.U32 R12, R5, R16, RZ ;  /* 0x00000010050c7227 */ /* 0x000fe200078e00ff */
[C---:B------:R-:W-:Y:S02]  /*0e90*/  LOP3.LUT R31, R4.reuse, 0x58, RZ, 0xfc, !PT ;  /* 0x00000058041f7812 */ /* 0x040fe400078efcff */
[----:B------:R-:W-:Y:S01]  /*0ea0*/  LOP3.LUT R33, R4, 0x54, RZ, 0xfc, !PT ;  /* 0x0000005404217812 */ /* 0x000fe200078efcff */
[--C-:B------:R-:W-:Y:S01]  /*0eb0*/  @!P6 IMAD.IADD R9, R9, 0x1, -R3.reuse ;  /* 0x000000010909e824 */ /* 0x100fe200078e0a03 */
[----:B------:R-:W-:Y:S01]  /*0ec0*/  ISETP.GT.U32.AND P6, PT, R3, R11, PT ;  /* 0x0000000b0300720c */ /* 0x000fe20003fc4070 */
[----:B------:R-:W-:Y:S01]  /*0ed0*/  @!P1 IMAD.IADD R10, R10, 0x1, -R3 ;  /* 0x000000010a0a9824 */ /* 0x000fe200078e0a03 */
[----:B------:R-:W-:Y:S01]  /*0ee0*/  ISETP.GE.AND P1, PT, R15, RZ, PT ;  /* 0x000000ff0f00720c */ /* 0x000fe20003f26270 */
[----:B------:R-:W-:Y:S01]  /*0ef0*/  IMAD R14, R3, R14, R20 ;  /* 0x0000000e030e7224 */ /* 0x000fe200078e0214 */
[C---:B------:R-:W-:Y:S01]  /*0f00*/  LOP3.LUT R35, R4.reuse, 0x4a, RZ, 0xfc, !PT ;  /* 0x0000004a04237812 */ /* 0x040fe200078efcff */
[----:B------:R-:W-:Y:S01]  /*0f10*/  IMAD.MOV R12, RZ, RZ, -R12 ;  /* 0x000000ffff0c7224 */ /* 0x000fe200078e0a0c */
[C---:B------:R-:W-:Y:S01]  /*0f20*/  LOP3.LUT R37, R4.reuse, 0x48, RZ, 0xfc, !PT ;  /* 0x0000004804257812 */ /* 0x040fe200078efcff */
[----:B------:R-:W-:Y:S01]  /*0f30*/  IMAD.HI.U32 R13, R5, R18, RZ ;  /* 0x00000012050d7227 */ /* 0x000fe200078e00ff */
[----:B------:R-:W-:-:S02]  /*0f40*/  LOP3.LUT R39, R4, 0x46, RZ, 0xfc, !PT ;  /* 0x0000004604277812 */ /* 0x000fc400078efcff */
[----:B------:R-:W-:Y:S01]  /*0f50*/  LOP3.LUT R41, R4, 0x3e, RZ, 0xfc, !PT ;  /* 0x0000003e04297812 */ /* 0x000fe200078efcff */
[----:B------:R-:W-:Y:S01]  /*0f60*/  IMAD R12, R3, R12, R16 ;  /* 0x0000000c030c7224 */ /* 0x000fe200078e0210 */
[----:B------:R-:W-:Y:S01]  /*0f70*/  IABS R16, R22 ;  /* 0x0000001600107213 */ /* 0x000fe20000000000 */
[----:B------:R-:W-:Y:S01]  /*0f80*/  @!P6 IMAD.IADD R11, R11, 0x1, -R3 ;  /* 0x000000010b0be824 */ /* 0x000fe200078e0a03 */
[C---:B------:R-:W-:Y:S01]  /*0f90*/  ISETP.GT.U32.AND P6, PT, R3.reuse, R10, PT ;  /* 0x0000000a0300720c */ /* 0x040fe20003fc4070 */
[----:B------:R-:W-:Y:S01]  /*0fa0*/  IMAD.MOV R13, RZ, RZ, -R13 ;  /* 0x000000ffff0d7224 */ /* 0x000fe200078e0a0d */
[----:B------:R-:W-:Y:S01]  /*0fb0*/  IABS R38, R39 ;  /* 0x0000002700267213 */ /* 0x000fe20000000000 */
[----:B------:R-:W-:Y:S01]  /*0fc0*/  @!P0 IMAD.MOV R7, RZ, RZ, -R7 ;  /* 0x000000ffff078224 */ /* 0x000fe200078e0a07 */
[C---:B------:R-:W-:Y:S01]  /*0fd0*/  ISETP.GT.U32.AND P0, PT, R3.reuse, R11, PT ;  /* 0x0000000b0300720c */ /* 0x040fe20003f04070 */
[C---:B------:R-:W-:Y:S01]  /*0fe0*/  IMAD R13, R3.reuse, R13, R18 ;  /* 0x0000000d030d7224 */ /* 0x040fe200078e0212 */
[----:B------:R-:W-:Y:S01]  /*0ff0*/  IABS R18, R23 ;  /* 0x0000001700127213 */ /* 0x000fe20000000000 */
[----:B------:R-:W-:Y:S01]  /*1000*/  @!P4 IMAD.MOV R6, RZ, RZ, -R6 ;  /* 0x000000ffff06c224 */ /* 0x000fe200078e0a06 */
[----:B------:R-:W-:Y:S01]  /*1010*/  ISETP.GT.U32.AND P4, PT, R3, R12, PT ;  /* 0x0000000c0300720c */ /* 0x000fe20003f84070 */
[----:B------:R-:W-:Y:S01]  /*1020*/  IMAD.HI.U32 R15, R5, R16, RZ ;  /* 0x00000010050f7227 */ /* 0x000fe200078e00ff */
[----:B------:R-:W-:-:S02]  /*1030*/  IABS R44, R41 ;  /* 0x00000029002c7213 */ /* 0x000fc40000000000 */
[----:B------:R-:W-:Y:S01]  /*1040*/  LOP3.LUT R43, R4, 0x3a, RZ, 0xfc, !PT ;  /* 0x0000003a042b7812 */ /* 0x000fe200078efcff */
[----:B------:R-:W-:Y:S01]  /*1050*/  @!P6 IMAD.IADD R10, R10, 0x1, -R3 ;  /* 0x000000010a0ae824 */ /* 0x000fe200078e0a03 */
[C---:B------:R-:W-:Y:S01]  /*1060*/  ISETP.GT.U32.AND P6, PT, R3.reuse, R14, PT ;  /* 0x0000000e0300720c */ /* 0x040fe20003fc4070 */
[----:B------:R-:W-:Y:S01]  /*1070*/  @!P2 IMAD.MOV R8, RZ, RZ, -R8 ;  /* 0x000000ffff08a224 */ /* 0x000fe200078e0a08 */
[----:B------:R-:W-:Y:S01]  /*1080*/  ISETP.GT.U32.AND P2, PT, R3, R13, PT ;  /* 0x0000000d0300720c */ /* 0x000fe20003f44070 */
[----:B------:R-:W-:Y:S01]  /*1090*/  IMAD.MOV R15, RZ, RZ, -R15 ;  /* 0x000000ffff0f7224 */ /* 0x000fe200078e0a0f */
[C---:B------:R-:W-:Y:S01]  /*10a0*/  LOP3.LUT R49, R4.reuse, 0x38, RZ, 0xfc, !PT ;  /* 0x0000003804317812 */ /* 0x040fe200078efcff */
[----:B------:R-:W-:Y:S01]  /*10b0*/  @!P0 IMAD.IADD R11, R11, 0x1, -R3 ;  /* 0x000000010b0b8824 */ /* 0x000fe200078e0a03 */
[----:B------:R-:W-:Y:S01]  /*10c0*/  ISETP.GE.AND P0, PT, R19, RZ, PT ;  /* 0x000000ff1300720c */ /* 0x000fe20003f06270 */
[----:B------:R-:W-:Y:S01]  /*10d0*/  IMAD R15, R3, R15, R16 ;  /* 0x0000000f030f7224 */ /* 0x000fe200078e0210 */
[----:B------:R-:W-:Y:S01]  /*10e0*/  LOP3.LUT R19, R4, 0x68, RZ, 0xfc, !PT ;  /* 0x0000006804137812 */ /* 0x000fe200078efcff */
[----:B------:R-:W-:Y:S01]  /*10f0*/  IMAD.HI.U32 R16, R5, R18, RZ ;  /* 0x0000001205107227 */ /* 0x000fe200078e00ff */
[----:B------:R-:W-:-:S02]  /*1100*/  IABS R46, R43 ;  /* 0x0000002b002e7213 */ /* 0x000fc40000000000 */
[----:B------:R-:W-:Y:S01]  /*1110*/  IABS R20, R19 ;  /* 0x0000001300147213 */ /* 0x000fe20000000000 */
[--C-:B------:R-:W-:Y:S01]  /*1120*/  @!P6 IMAD.IADD R14, R14, 0x1, -R3.reuse ;  /* 0x000000010e0ee824 */ /* 0x100fe200078e0a03 */
[----:B------:R-:W-:Y:S01]  /*1130*/  IABS R48, R49 ;  /* 0x0000003100307213 */ /* 0x000fe20000000000 */
[--C-:B------:R-:W-:Y:S01]  /*1140*/  @!P4 IMAD.IADD R12, R12, 0x1, -R3.reuse ;  /* 0x000000010c0cc824 */ /* 0x100fe200078e0a03 */
[----:B------:R-:W-:Y:S01]  /*1150*/  ISETP.GE.AND P4, PT, R21, RZ, PT ;  /* 0x000000ff1500720c */ /* 0x000fe20003f86270 */
[----:B------:R-:W-:Y:S01]  /*1160*/  IMAD.MOV R16, RZ, RZ, -R16 ;  /* 0x000000ffff107224 */ /* 0x000fe200078e0a10 */
[----:B------:R-:W-:Y:S01]  /*1170*/  ISETP.GT.U32.AND P6, PT, R3, R14, PT ;  /* 0x0000000e0300720c */ /* 0x000fe20003fc4070 */
[----:B------:R-:W-:Y:S01]  /*1180*/  @!P2 IMAD.IADD R13, R13, 0x1, -R3 ;  /* 0x000000010d0da824 */ /* 0x000fe200078e0a03 */
[C---:B------:R-:W-:Y:S01]  /*1190*/  ISETP.GT.U32.AND P2, PT, R3.reuse, R12, PT ;  /* 0x0000000c0300720c */ /* 0x040fe20003f44070 */
[----:B------:R-:W-:Y:S01]  /*11a0*/  @!P1 IMAD.MOV R11, RZ, RZ, -R11 ;  /* 0x000000ffff0b9224 */ /* 0x000fe200078e0a0b */
[C---:B------:R-:W-:Y:S01]  /*11b0*/  ISETP.GT.U32.AND P1, PT, R3.reuse, R15, PT ;  /* 0x0000000f0300720c */ /* 0x040fe20003f24070 */
[----:B------:R-:W-:Y:S01]  /*11c0*/  IMAD R16, R3, R16, R18 ;  /* 0x0000001003107224 */ /* 0x000fe200078e0212 */
[C---:B------:R-:W-:Y:S01]  /*11d0*/  LOP3.LUT R21, R4.reuse, 0x66, RZ, 0xfc, !PT ;  /* 0x0000006604157812 */ /* 0x040fe200078efcff */
[----:B------:R-:W-:Y:S01]  /*11e0*/  @!P3 IMAD.MOV R9, RZ, RZ, -R9 ;  /* 0x000000ffff09b224 */ /* 0x000fe200078e0a09 */
[----:B------:R-:W-:Y:S01]  /*11f0*/  ISETP.GE.AND P3, PT, R17, RZ, PT ;  /* 0x000000ff1100720c */ /* 0x000fe20003f66270 */
[----:B------:R-:W-:Y:S01]  /*1200*/  IMAD.HI.U32 R17, R5, R20, RZ ;  /* 0x0000001405117227 */ /* 0x000fe200078e00ff */
[----:B------:R-:W-:-:S02]  /*1210*/  LOP3.LUT R53, R4, 0x34, RZ, 0xfc, !PT ;  /* 0x0000003404357812 */ /* 0x000fc400078efcff */
[----:B------:R-:W-:Y:S01]  /*1220*/  LOP3.LUT R51, R4, 0x36, RZ, 0xfc, !PT ;  /* 0x0000003604337812 */ /* 0x000fe200078efcff */
[----:B------:R-:W-:Y:S01]  /*1230*/  @!P6 IMAD.IADD R14, R14, 0x1, -R3 ;  /* 0x000000010e0ee824 */ /* 0x000fe200078e0a03 */
[C---:B------:R-:W-:Y:S01]  /*1240*/  ISETP.GT.U32.AND P6, PT, R3.reuse, R16, PT ;  /* 0x000000100300720c */ /* 0x040fe20003fc4070 */
[----:B------:R-:W-:Y:S01]  /*1250*/  @!P5 IMAD.MOV R10, RZ, RZ, -R10 ;  /* 0x000000ffff0ad224 */ /* 0x000fe200078e0a0a */
[----:B------:R-:W-:Y:S01]  /*1260*/  ISETP.GT.U32.AND P5, PT, R3, R13, PT ;  /* 0x0000000d0300720c */ /* 0x000fe20003fa4070 */
[----:B------:R-:W-:Y:S01]  /*1270*/  IMAD.MOV R17, RZ, RZ, -R17 ;  /* 0x000000ffff117224 */ /* 0x000fe200078e0a11 */
[----:B------:R-:W-:Y:S01]  /*1280*/  LOP3.LUT R54, R4, 0x32, RZ, 0xfc, !PT ;  /* 0x0000003204367812 */ /* 0x000fe200078efcff */
[--C-:B------:R-:W-:Y:S01]  /*1290*/  @!P2 IMAD.IADD R12, R12, 0x1, -R3.reuse ;  /* 0x000000010c0ca824 */ /* 0x100fe200078e0a03 */
[----:B------:R-:W-:Y:S01]  /*12a0*/  ISETP.GE.AND P2, PT, R22, RZ, PT ;  /* 0x000000ff1600720c */ /* 0x000fe20003f46270 */
[--C-:B------:R-:W-:Y:S01]  /*12b0*/  @!P1 IMAD.IADD R15, R15, 0x1, -R3.reuse ;  /* 0x000000010f0f9824 */ /* 0x100fe200078e0a03 */
[----:B------:R-:W-:Y:S01]  /*12c0*/  IABS R22, R21 ;  /* 0x0000001500167213 */ /* 0x000fe20000000000 */
[----:B------:R-:W-:Y:S01]  /*12d0*/  IMAD R17, R3, R17, R20 ;  /* 0x0000001103117224 */ /* 0x000fe200078e0214 */
[----:B------:R-:W-:Y:S01]  /*12e0*/  ISETP.GE.AND P1, PT, R19, RZ, PT ;  /* 0x000000ff1300720c */ /* 0x000fe20003f26270 */
[----:B------:R-:W-:Y:S01]  /*12f0*/  @!P3 IMAD.MOV R12, RZ, RZ, -R12 ;  /* 0x000000ffff0cb224 */ /* 0x000fe200078e0a0c */
[----:B------:R-:W-:Y:S01]  /*1300*/  IABS R50, R51 ;  /* 0x0000003300327213 */ /* 0x000fe20000000000 */
[--C-:B------:R-:W-:Y:S01]  /*1310*/  @!P6 IMAD.IADD R16, R16, 0x1, -R3.reuse ;  /* 0x000000011010e824 */ /* 0x100fe200078e0a03 */
[----:B------:R-:W-:Y:S01]  /*1320*/  ISETP.GT.U32.AND P6, PT, R3, R15, PT ;  /* 0x0000000f0300720c */ /* 0x000fe20003fc4070 */
[----:B------:R-:W-:Y:S01]  /*1330*/  @!P5 IMAD.IADD R13, R13, 0x1, -R3 ;  /* 0x000000010d0dd824 */ /* 0x000fe200078e0a03 */
[----:B------:R-:W-:Y:S01]  /*1340*/  ISETP.GT.U32.AND P3, PT, R3, R17, PT ;  /* 0x000000110300720c */ /* 0x000fe20003f64070 */
[----:B------:R-:W-:Y:S01]  /*1350*/  IMAD.HI.U32 R18, R5, R22, RZ ;  /* 0x0000001605127227 */ /* 0x000fe200078e00ff */
[----:B------:R-:W-:-:S02]  /*1360*/  ISETP.GE.AND P5, PT, R23, RZ, PT ;  /* 0x000000ff1700720c */ /* 0x000fc40003fa6270 */
[C---:B------:R-:W-:Y:S01]  /*1370*/  LOP3.LUT R23, R4.reuse, 0x64, RZ, 0xfc, !PT ;  /* 0x0000006404177812 */ /* 0x040fe200078efcff */
[----:B------:R-:W-:Y:S01]  /*1380*/  @!P0 IMAD.MOV R13, RZ, RZ, -R13 ;  /* 0x000000ffff0d8224 */ /* 0x000fe200078e0a0d */
[----:B------:R-:W-:Y:S01]  /*1390*/  ISETP.GT.U32.AND P0, PT, R3, R16, PT ;  /* 0x000000100300720c */ /* 0x000fe20003f04070 */
[----:B------:R-:W-:Y:S01]  /*13a0*/  IMAD.HI.U32 R20, R5, R26, RZ ;  /* 0x0000001a05147227 */ /* 0x000fe200078e00ff */
[----:B------:R-:W-:Y:S02]  /*13b0*/  IABS R24, R23 ;  /* 0x0000001700187213 */ /* 0x000fe40000000000 */
[C---:B------:R-:W-:Y:S01]  /*13c0*/  LOP3.LUT R55, R4.reuse, 0x30, RZ, 0xfc, !PT ;  /* 0x0000003004377812 */ /* 0x040fe200078efcff */
[--C-:B------:R-:W-:Y:S01]  /*13d0*/  @!P6 IMAD.IADD R15, R15, 0x1, -R3.reuse ;  /* 0x000000010f0fe824 */ /* 0x100fe200078e0a03 */
[C---:B------:R-:W-:Y:S01]  /*13e0*/  LOP3.LUT R56, R4.reuse, 0x2e, RZ, 0xfc, !PT ;  /* 0x0000002e04387812 */ /* 0x040fe200078efcff */
[----:B------:R-:W-:Y:S01]  /*13f0*/  @!P3 IMAD.IADD R17, R17, 0x1, -R3 ;  /* 0x000000011111b824 */ /* 0x000fe200078e0a03 */
[----:B------:R-:W-:Y:S01]  /*1400*/  ISETP.GE.AND P3, PT, R25, RZ, PT ;  /* 0x000000ff1900720c */ /* 0x000fe20003f66270 */
[----:B------:R-:W-:Y:S01]  /*1410*/  @!P2 IMAD.MOV R15, RZ, RZ, -R15 ;  /* 0x000000ffff0fa224 */ /* 0x000fe200078e0a0f */
[----:B------:R-:W-:Y:S01]  /*1420*/  LOP3.LUT R25, R4, 0x5e, RZ, 0xfc, !PT ;  /* 0x0000005e04197812 */ /* 0x000fe200078efcff */
[----:B------:R-:W-:Y:S01]  /*1430*/  IMAD.HI.U32 R19, R5, R24, RZ ;  /* 0x0000001805137227 */ /* 0x000fe200078e00ff */
[----:B------:R-:W-:-:S02]  /*1440*/  ISETP.GT.U32.AND P2, PT, R3, R17, PT ;  /* 0x000000110300720c */ /* 0x000fc40003f44070 */
[----:B------:R-:W-:Y:S01]  /*1450*/  IABS R52, R56 ;  /* 0x0000003800347213 */ /* 0x000fe20000000000 */
[----:B------:R-:W-:Y:S01]  /*1460*/  @!P0 IMAD.IADD R16, R16, 0x1, -R3 ;  /* 0x0000000110108824 */ /* 0x000fe200078e0a03 */
[----:B------:R-:W-:Y:S01]  /*1470*/  ISETP.GE.AND P0, PT, R23, RZ, PT ;  /* 0x000000ff1700720c */ /* 0x000fe20003f06270 */
[----:B------:R-:W-:Y:S01]  /*1480*/  IMAD.MOV R18, RZ, RZ, -R18 ;  /* 0x000000ffff127224 */ /* 0x000fe200078e0a12 */
[C---:B------:R-:W-:Y:S01]  /*1490*/  LOP3.LUT R23, R4.reuse, 0x60, RZ, 0xfc, !PT ;  /* 0x0000006004177812 */ /* 0x040fe200078efcff */
[----:B------:R-:W-:Y:S01]  /*14a0*/  IMAD.MOV R19, RZ, RZ, -R19 ;  /* 0x000000ffff137224 */ /* 0x000fe200078e0a13 */
[C---:B------:R-:W-:Y:S01]  /*14b0*/  LOP3.LUT R57, R4.reuse, 0x2a, RZ, 0xfc, !PT ;  /* 0x0000002a04397812 */ /* 0x040fe200078efcff */
[----:B------:R-:W-:Y:S01]  /*14c0*/  IMAD.MOV R20, RZ, RZ, -R20 ;  /* 0x000000ffff147224 */ /* 0x000fe200078e0a14 */
[----:B------:R-:W-:Y:S01]  /*14d0*/  LOP3.LUT R59, R4, 0x1a, RZ, 0xfc, !PT ;  /* 0x0000001a043b7812 */ /* 0x000fe200078efcff */
[C---:B------:R-:W-:Y:S01]  /*14e0*/  IMAD R18, R3.reuse, R18, R22 ;  /* 0x0000001203127224 */ /* 0x040fe200078e0216 */
[----:B------:R-:W-:Y:S01]  /*14f0*/  IABS R22, R23 ;  /* 0x0000001700167213 */ /* 0x000fe20000000000 */
[C---:B------:R-:W-:Y:S01]  /*1500*/  IMAD R19, R3.reuse, R19, R24 ;  /* 0x0000001303137224 */ /* 0x040fe200078e0218 */
[----:B------:R-:W-:Y:S01]  /*1510*/  IABS R66, R59 ;  /* 0x0000003b00427213 */ /* 0x000fe20000000000 */
[C---:B------:R-:W-:Y:S01]  /*1520*/  IMAD R20, R3.reuse, R20, R26 ;  /* 0x0000001403147224 */ /* 0x040fe200078e021a */
[----:B------:R-:W-:Y:S01]  /*1530*/  ISETP.GT.U32.AND P6, PT, R3, R18, PT ;  /* 0x000000120300720c */ /* 0x000fe20003fc4070 */
[----:B------:R-:W-:Y:S01]  /*1540*/  @!P4 IMAD.MOV R14, RZ, RZ, -R14 ;  /* 0x000000ffff0ec224 */ /* 0x000fe200078e0a0e */
[----:B------:R-:W-:Y:S01]  /*1550*/  ISETP.GE.AND P4, PT, R21, RZ, PT ;  /* 0x000000ff1500720c */ /* 0x000fe20003f86270 */
[----:B------:R-:W-:Y:S01]  /*1560*/  @!P5 IMAD.MOV R16, RZ, RZ, -R16 ;  /* 0x000000ffff10d224 */ /* 0x000fe200078e0a10 */
[----:B------:R-:W-:Y:S01]  /*1570*/  ISETP.GT.U32.AND P5, PT, R3, R19, PT ;  /* 0x000000130300720c */ /* 0x000fe20003fa4070 */
[----:B------:R-:W-:Y:S01]  /*1580*/  @!P2 IMAD.IADD R17, R17, 0x1, -R3 ;  /* 0x000000011111a824 */ /* 0x000fe200078e0a03 */
[----:B------:R-:W-:Y:S01]  /*1590*/  ISETP.GT.U32.AND P2, PT, R3, R20, PT ;  /* 0x000000140300720c */ /* 0x000fe20003f44070 */
[----:B------:R-:W-:Y:S01]  /*15a0*/  IMAD.HI.U32 R21, R5, R22, RZ ;  /* 0x0000001605157227 */ /* 0x000fe200078e00ff */
[----:B------:R-:W-:-:S02]  /*15b0*/  IABS R26, R25 ;  /* 0x00000019001a7213 */ /* 0x000fc40000000000 */
[C---:B------:R-:W-:Y:S01]  /*15c0*/  LOP3.LUT R61, R4.reuse, 0x18, RZ, 0xfc, !PT ;  /* 0x00000018043d7812 */ /* 0x040fe200078efcff */
[----:B------:R-:W-:Y:S01]  /*15d0*/  IMAD.MOV R21, RZ, RZ, -R21 ;  /* 0x000000ffff157224 */ /* 0x000fe200078e0a15 */
[----:B------:R-:W-:Y:S01]  /*15e0*/  LOP3.LUT R63, R4, 0x14, RZ, 0xfc, !PT ;  /* 0x00000014043f7812 */ /* 0x000fe200078efcff */
[--C-:B------:R-:W-:Y:S01]  /*15f0*/  @!P6 IMAD.IADD R18, R18, 0x1, -R3.reuse ;  /* 0x000000011212e824 */ /* 0x100fe200078e0a03 */
[----:B------:R-:W-:Y:S01]  /*1600*/  IABS R68, R61 ;  /* 0x0000003d00447213 */ /* 0x000fe20000000000 */
[----:B------:R-:W-:Y:S01]  /*1610*/  IMAD R21, R3, R21, R22 ;  /* 0x0000001503157224 */ /* 0x000fe200078e0216 */
[----:B------:R-:W-:Y:S01]  /*1620*/  IABS R72, R63 ;  /* 0x0000003f00487213 */ /* 0x000fe20000000000 */
[--C-:B------:R-:W-:Y:S01]  /*1630*/  @!P5 IMAD.IADD R19, R19, 0x1, -R3.reuse ;  /* 0x000000011313d824 */ /* 0x100fe200078e0a03 */
[C---:B------:R-:W-:Y:S01]  /*1640*/  ISETP.GT.U32.AND P6, PT, R3.reuse, R18, PT ;  /* 0x000000120300720c */ /* 0x040fe20003fc4070 */
[----:B------:R-:W-:Y:S01]  /*1650*/  @!P2 IMAD.IADD R20, R20, 0x1, -R3 ;  /* 0x000000011414a824 */ /* 0x000fe200078e0a03 */
[----:B------:R-:W-:Y:S01]  /*1660*/  ISETP.GT.U32.AND P5, PT, R3, R21, PT ;  /* 0x000000150300720c */ /* 0x000fe20003fa4070 */
[----:B------:R-:W-:Y:S01]  /*1670*/  IMAD.HI.U32 R24, R5, R30, RZ ;  /* 0x0000001e05187227 */ /* 0x000fe200078e00ff */
[----:B------:R-:W-:-:S02]  /*1680*/  LOP3.LUT R67, R4, 0x10, RZ, 0xfc, !PT ;  /* 0x0000001004437812 */ /* 0x000fc400078efcff */
[C---:B------:R-:W-:Y:S01]  /*1690*/  ISETP.GT.U32.AND P2, PT, R3.reuse, R20, PT ;  /* 0x000000140300720c */ /* 0x040fe20003f44070 */
[----:B------:R-:W-:Y:S01]  /*16a0*/  IMAD.MOV R24, RZ, RZ, -R24 ;  /* 0x000000ffff187224 */ /* 0x000fe200078e0a18 */
[----:B------:R-:W-:Y:S01]  /*16b0*/  IABS R76, R67 ;  /* 0x00000043004c7213 */ /* 0x000fe20000000000 */
[----:B------:R-:W-:Y:S01]  /*16c0*/  @!P1 IMAD.MOV R17, RZ, RZ, -R17 ;  /* 0x000000ffff119224 */ /* 0x000fe200078e0a11 */
[C---:B------:R-:W-:Y:S01]  /*16d0*/  ISETP.GT.U32.AND P1, PT, R3.reuse, R19, PT ;  /* 0x000000130300720c */ /* 0x040fe20003f24070 */
[----:B------:R-:W-:Y:S01]  /*16e0*/  IMAD R24, R3, R24, R30 ;  /* 0x0000001803187224 */ /* 0x000fe200078e021e */
[----:B------:R-:W-:Y:S01]  /*16f0*/  IABS R30, R33 ;  /* 0x00000021001e7213 */ /* 0x000fe20000000000 */
[----:B------:R-:W-:Y:S01]  /*1700*/  IMAD.HI.U32 R22, R5, R26, RZ ;  /* 0x0000001a05167227 */ /* 0x000fe200078e00ff */
[C---:B------:R-:W-:Y:S02]  /*1710*/  LOP3.LUT R65, R4.reuse, 0x12, RZ, 0xfc, !PT ;  /* 0x0000001204417812 */ /* 0x040fe400078efcff */
[----:B------:R-:W-:Y:S01]  /*1720*/  LOP3.LUT R69, R4, 0xe, RZ, 0xfc, !PT ;  /* 0x0000000e04457812 */ /* 0x000fe200078efcff */
[--C-:B------:R-:W-:Y:S01]  /*1730*/  @!P5 IMAD.IADD R21, R21, 0x1, -R3.reuse ;  /* 0x000000011515d824 */ /* 0x100fe200078e0a03 */
[----:B------:R-:W-:Y:S01]  /*1740*/  IABS R74, R65 ;  /* 0x00000041004a7213 */ /* 0x000fe20000000000 */
[--C-:B------:R-:W-:Y:S01]  /*1750*/  @!P2 IMAD.IADD R20, R20, 0x1, -R3.reuse ;  /* 0x000000011414a824 */ /* 0x100fe200078e0a03 */
[----:B------:R-:W-:Y:S01]  /*1760*/  IABS R78, R69 ;  /* 0x00000045004e7213 */ /* 0x000fe20000000000 */
[----:B------:R-:W-:Y:S01]  /*1770*/  IMAD.MOV R22, RZ, RZ, -R22 ;  /* 0x000000ffff167224 */ /* 0x000fe200078e0a16 */
[C---:B------:R-:W-:Y:S01]  /*1780*/  ISETP.GT.U32.AND P5, PT, R3.reuse, R21, PT ;  /* 0x000000150300720c */ /* 0x040fe20003fa4070 */
[----:B------:R-:W-:Y:S01]  /*1790*/  @!P3 IMAD.MOV R20, RZ, RZ, -R20 ;  /* 0x000000ffff14b224 */ /* 0x000fe200078e0a14 */
[----:B------:R-:W-:Y:S01]  /*17a0*/  ISETP.GT.U32.AND P3, PT, R3, R24, PT ;  /* 0x000000180300720c */ /* 0x000fe20003f64070 */
[----:B------:R-:W-:Y:S01]  /*17b0*/  @!P6 IMAD.IADD R18, R18, 0x1, -R3 ;  /* 0x000000011212e824 */ /* 0x000fe200078e0a03 */
[----:B------:R-:W-:Y:S01]  /*17c0*/  ISETP.GE.AND P6, PT, R23, RZ, PT ;  /* 0x000000ff1700720c */ /* 0x000fe20003fc6270 */
[----:B------:R-:W-:Y:S01]  /*17d0*/  IMAD R22, R3, R22, R26 ;  /* 0x0000001603167224 */ /* 0x000fe200078e021a */
[----:B------:R-:W-:Y:S01]  /*17e0*/  IABS R26, R31 ;  /* 0x0000001f001a7213 */ /* 0x000fe20000000000 */
[----:B------:R-:W-:Y:S01]  /*17f0*/  IMAD.HI.U32 R23, R5, R28, RZ ;  /* 0x0000001c05177227 */ /* 0x000fe200078e00ff */
[----:B------:R-:W-:-:S02]  /*1800*/  LOP3.LUT R71, R4, 0xc, RZ, 0xfc, !PT ;  /* 0x0000000c04477812 */ /* 0x000fc400078efcff */
[C---:B------:R-:W-:Y:S01]  /*1810*/  LOP3.LUT R73, R4.reuse, 0xa, RZ, 0xfc, !PT ;  /* 0x0000000a04497812 */ /* 0x040fe200078efcff */
[----:B------:R-:W-:Y:S01]  /*1820*/  @!P4 IMAD.MOV R18, RZ, RZ, -R18 ;  /* 0x000000ffff12c224 */ /* 0x000fe200078e0a12 */
[----:B------:R-:W-:Y:S01]  /*1830*/  ISETP.GE.AND P4, PT, R25, RZ, PT ;  /* 0x000000ff1900720c */ /* 0x000fe20003f86270 */
[--C-:B------:R-:W-:Y:S01]  /*1840*/  @!P1 IMAD.IADD R19, R19, 0x1, -R3.reuse ;  /* 0x0000000113139824 */ /* 0x100fe200078e0a03 */
[----:B------:R-:W-:Y:S01]  /*1850*/  ISETP.GT.U32.AND P1, PT, R3, R22, PT ;  /* 0x000000160300720c */ /* 0x000fe20003f24070 */
[----:B------:R-:W-:Y:S01]  /*1860*/  @!P5 IMAD.IADD R21, R21, 0x1, -R3 ;  /* 0x000000011515d824 */ /* 0x000fe200078e0a03 */
[----:B------:R-:W-:Y:S01]  /*1870*/  ISETP.GE.AND P5, PT, R29, RZ, PT ;  /* 0x000000ff1d00720c */ /* 0x000fe20003fa6270 */
[----:B------:R-:W-:Y:S01]  /*1880*/  IMAD.MOV R23, RZ, RZ, -R23 ;  /* 0x000000ffff177224 */ /* 0x000fe200078e0a17 */
[----:B------:R-:W-:Y:S01]  /*1890*/  LOP3.LUT R29, R4, 0x56, RZ, 0xfc, !PT ;  /* 0x00000056041d7812 */ /* 0x000fe200078efcff */
[----:B------:R-:W-:Y:S01]  /*18a0*/  IMAD.HI.U32 R25, R5, R26, RZ ;  /* 0x0000001a05197227 */ /* 0x000fe200078e00ff */
[----:B------:R-:W-:-:S02]  /*18b0*/  IABS R80, R71 ;  /* 0x0000004700507213 */ /* 0x000fc40000000000 */
[----:B------:R-:W-:Y:S01]  /*18c0*/  IABS R82, R73 ;  /* 0x0000004900527213 */ /* 0x000fe20000000000 */
[C---:B------:R-:W-:Y:S01]  /*18d0*/  IMAD R23, R3.reuse, R23, R28 ;  /* 0x0000001703177224 */ /* 0x040fe200078e021c */
[----:B------:R-:W-:Y:S01]  /*18e0*/  IABS R28, R29 ;  /* 0x0000001d001c7213 */ /* 0x000fe20000000000 */
[----:B------:R-:W-:Y:S01]  /*18f0*/  @!P3 IMAD.IADD R24, R24, 0x1, -R3 ;  /* 0x000000011818b824 */ /* 0x000fe200078e0a03 */
[----:B------:R-:W-:Y:S01]  /*1900*/  LOP3.LUT R75, R4, 0x4, RZ, 0xfc, !PT ;  /* 0x00000004044b7812 */ /* 0x000fe200078efcff */
[----:B------:R-:W-:Y:S01]  /*1910*/  IMAD.MOV R25, RZ, RZ, -R25 ;  /* 0x000000ffff197224 */ /* 0x000fe200078e0a19 */
[C---:B------:R-:W-:Y:S01]  /*1920*/  ISETP.GT.U32.AND P2, PT, R3.reuse, R23, PT ;  /* 0x000000170300720c */ /* 0x040fe20003f44070 */
[----:B------:R-:W-:Y:S01]  /*1930*/  @!P1 IMAD.IADD R22, R22, 0x1, -R3 ;  /* 0x0000000116169824 */ /* 0x000fe200078e0a03 */
[C---:B------:R-:W-:Y:S01]  /*1940*/  ISETP.GT.U32.AND P3, PT, R3.reuse, R24, PT ;  /* 0x000000180300720c */ /* 0x040fe20003f64070 */
[----:B------:R-:W-:Y:S01]  /*1950*/  IMAD R25, R3, R25, R26 ;  /* 0x0000001903197224 */ /* 0x000fe200078e021a */
[----:B------:R-:W-:Y:S01]  /*1960*/  LOP3.LUT R77, R4, 0x2, RZ, 0xfc, !PT ;  /* 0x00000002044d7812 */ /* 0x000fe200078efcff */
[----:B------:R-:W-:Y:S01]  /*1970*/  IMAD.HI.U32 R26, R5, R28, RZ ;  /* 0x0000001c051a7227 */ /* 0x000fe200078e00ff */
[----:B------:R-:W-:-:S02]  /*1980*/  ISETP.GT.U32.AND P1, PT, R3, R22, PT ;  /* 0x000000160300720c */ /* 0x000fc40003f24070 */
[----:B------:R-:W-:Y:S01]  /*1990*/  IABS R88, R75 ;  /* 0x0000004b00587213 */ /* 0x000fe20000000000 */
[----:B------:R-:W-:Y:S01]  /*19a0*/  IMAD.MOV R26, RZ, RZ, -R26 ;  /* 0x000000ffff1a7224 */ /* 0x000fe200078e0a1a */
[----:B------:R-:W-:Y:S01]  /*19b0*/  IABS R90, R77 ;  /* 0x0000004d005a7213 */ /* 0x000fe20000000000 */
[----:B------:R-:W-:Y:S01]  /*19c0*/  @!P0 IMAD.MOV R19, RZ, RZ, -R19 ;  /* 0x000000ffff138224 */ /* 0x000fe200078e0a13 */
[----:B------:R-:W-:Y:S01]  /*19d0*/  ISETP.GE.AND P0, PT, R27, RZ, PT ;  /* 0x000000ff1b00720c */ /* 0x000fe20003f06270 */
[C---:B------:R-:W-:Y:S01]  /*19e0*/  IMAD R26, R3.reuse, R26, R28 ;  /* 0x0000001a031a7224 */ /* 0x040fe200078e021c */
[----:B------:R-:W-:Y:S01]  /*19f0*/  IABS R92, R4 ;  /* 0x00000004005c7213 */ /* 0x000fe20000000000 */
[----:B------:R-:W-:Y:S01]  /*1a00*/  @!P6 IMAD.MOV R21, RZ, RZ, -R21 ;  /* 0x000000ffff15e224 */ /* 0x000fe200078e0a15 */
[C---:B------:R-:W-:Y:S01]  /*1a10*/  ISETP.GT.U32.AND P6, PT, R3.reuse, R25, PT ;  /* 0x000000190300720c */ /* 0x040fe20003fc4070 */
[----:B------:R-:W-:Y:S01]  /*1a20*/  @!P3 IMAD.IADD R24, R24, 0x1, -R3 ;  /* 0x000000011818b824 */ /* 0x000fe200078e0a03 */
[----:B------:R-:W-:Y:S01]  /*1a30*/  ISETP.GT.U32.AND P3, PT, R3, R26, PT ;  /* 0x0000001a0300720c */ /* 0x000fe20003f64070 */
[----:B------:R-:W-:-:S04]  /*1a40*/  IMAD.HI.U32 R27, R5, R30, RZ ;  /* 0x0000001e051b7227 */ /* 0x000fc800078e00ff */
[----:B------:R-:W-:Y:S02]  /*1a50*/  IMAD.MOV R27, RZ, RZ, -R27 ;  /* 0x000000ffff1b7224 */ /* 0x000fe400078e0a1b */
[--C-:B------:R-:W-:Y:S01]  /*1a60*/  @!P1 IMAD.IADD R22, R22, 0x1, -R3.reuse ;  /* 0x0000000116169824 */ /* 0x100fe200078e0a03 */
[----:B------:R-:W-:Y:S01]  /*1a70*/  ISETP.GE.AND P1, PT, R31, RZ, PT ;  /* 0x000000ff1f00720c */ /* 0x000fe20003f26270 */
[----:B------:R-:W-:Y:S01]  /*1a80*/  IMAD R27, R3, R27, R30 ;  /* 0x0000001b031b7224 */ /* 0x000fe200078e021e */
[C---:B------:R-:W-:Y:S01]  /*1a90*/  LOP3.LUT R31, R4.reuse, 0x52, RZ, 0xfc, !PT ;  /* 0x00000052041f7812 */ /* 0x040fe200078efcff */
[--C-:B------:R-:W-:Y:S01]  /*1aa0*/  @!P6 IMAD.IADD R25, R25, 0x1, -R3.reuse ;  /* 0x000000011919e824 */ /* 0x100fe200078e0a03 */
[----:B------:R-:W-:Y:S01]  /*1ab0*/  LOP3.LUT R30, R4, 0x4e, RZ, 0xfc, !PT ;  /* 0x0000004e041e7812 */ /* 0x000fe200078efcff */
[----:B------:R-:W-:Y:S01]  /*1ac0*/  @!P5 IMAD.MOV R24, RZ, RZ, -R24 ;  /* 0x000000ffff18d224 */ /* 0x000fe200078e0a18 */
[----:B------:R-:W-:Y:S01]  /*1ad0*/  IABS R32, R31 ;  /* 0x0000001f00207213 */ /* 0x000fe20000000000 */
[--C-:B------:R-:W-:Y:S01]  /*1ae0*/  @!P3 IMAD.IADD R26, R26, 0x1, -R3.reuse ;  /* 0x000000011a1ab824 */ /* 0x100fe200078e0a03 */
[----:B------:R-:W-:Y:S01]  /*1af0*/  ISETP.GT.U32.AND P5, PT, R3, R27, PT ;  /* 0x0000001b0300720c */ /* 0x000fe20003fa4070 */
[----:B------:R-:W-:Y:S01]  /*1b00*/  @!P2 IMAD.IADD R23, R23, 0x1, -R3 ;  /* 0x000000011717a824 */ /* 0x000fe200078e0a03 */
[----:B------:R-:W-:Y:S01]  /*1b10*/  IABS R34, R30 ;  /* 0x0000001e00227213 */ /* 0x000fe20000000000 */
[----:B------:R-:W-:Y:S01]  /*1b20*/  @!P4 IMAD.MOV R22, RZ, RZ, -R22 ;  /* 0x000000ffff16c224 */ /* 0x000fe200078e0a16 */
[----:B------:R-:W-:Y:S01]  /*1b30*/  ISETP.GT.U32.AND P4, PT, R3, R25, PT ;  /* 0x000000190300720c */ /* 0x000fe20003f84070 */
[----:B------:R-:W-:Y:S01]  /*1b40*/  IMAD.HI.U32 R28, R5, R32, RZ ;  /* 0x00000020051c7227 */ /* 0x000fe200078e00ff */
[----:B------:R-:W-:-:S02]  /*1b50*/  ISETP.GT.U32.AND P3, PT, R3, R26, PT ;  /* 0x0000001a0300720c */ /* 0x000fc40003f64070 */
[----:B------:R-:W-:Y:S01]  /*1b60*/  ISETP.GT.U32.AND P2, PT, R3, R23, PT ;  /* 0x000000170300720c */ /* 0x000fe20003f44070 */
[----:B------:R-:W-:Y:S01]  /*1b70*/  IMAD.MOV R28, RZ, RZ, -R28 ;  /* 0x000000ffff1c7224 */ /* 0x000fe200078e0a1c */
[----:B------:R-:W-:Y:S01]  /*1b80*/  ISETP.GE.AND P6, PT, R33, RZ, PT ;  /* 0x000000ff2100720c */ /* 0x000fe20003fc6270 */
[----:B------:R-:W-:Y:S02]  /*1b90*/  IMAD R2, R2, UR6, RZ ;  /* 0x0000000602027c24 */ /* 0x000fe4000f8e02ff */
[----:B------:R-:W-:Y:S02]  /*1ba0*/  IMAD R28, R3, R28, R32 ;  /* 0x0000001c031c7224 */ /* 0x000fe400078e0220 */
[--C-:B------:R-:W-:Y:S02]  /*1bb0*/  @!P5 IMAD.IADD R27, R27, 0x1, -R3.reuse ;  /* 0x000000011b1bd824 */ /* 0x100fe400078e0a03 */
[--C-:B------:R-:W-:Y:S02]  /*1bc0*/  @!P4 IMAD.IADD R25, R25, 0x1, -R3.reuse ;  /* 0x000000011919c824 */ /* 0x100fe400078e0a03 */
[--C-:B------:R-:W-:Y:S01]  /*1bd0*/  @!P3 IMAD.IADD R26, R26, 0x1, -R3.reuse ;  /* 0x000000011a1ab824 */ /* 0x100fe200078e0a03 */
[----:B------:R-:W-:Y:S01]  /*1be0*/  ISETP.GT.U32.AND P5, PT, R3, R27, PT ;  /* 0x0000001b0300720c */ /* 0x000fe20003fa4070 */
[----:B------:R-:W-:Y:S01]  /*1bf0*/  @!P2 IMAD.IADD R23, R23, 0x1, -R3 ;  /* 0x000000011717a824 */ /* 0x000fe200078e0a03 */
[----:B------:R-:W-:Y:S01]  /*1c00*/  ISETP.GT.U32.AND P3, PT, R3, R28, PT ;  /* 0x0000001c0300720c */ /* 0x000fe20003f64070 */
[----:B------:R-:W-:Y:S01]  /*1c10*/  @!P1 IMAD.MOV R25, RZ, RZ, -R25 ;  /* 0x000000ffff199224 */ /* 0x000fe200078e0a19 */
[----:B------:R-:W-:Y:S01]  /*1c20*/  ISETP.GE.AND P2, PT, R29, RZ, PT ;  /* 0x000000ff1d00720c */ /* 0x000fe20003f46270 */
[----:B------:R-:W-:Y:S01]  /*1c30*/  @!P0 IMAD.MOV R23, RZ, RZ, -R23 ;  /* 0x000000ffff178224 */ /* 0x000fe200078e0a17 */
[----:B------:R-:W-:Y:S01]  /*1c40*/  ISETP.GE.AND P1, PT, R30, RZ, PT ;  /* 0x000000ff1e00720c */ /* 0x000fe20003f26270 */
[----:B------:R-:W-:Y:S01]  /*1c50*/  IMAD.HI.U32 R30, R5, R34, RZ ;  /* 0x00000022051e7227 */ /* 0x000fe200078e00ff */
[----:B------:R-:W-:-:S02]  /*1c60*/  LOP3.LUT R29, R4, 0x50, RZ, 0xfc, !PT ;  /* 0x00000050041d7812 */ /* 0x000fc400078efcff */
[----:B------:R-:W-:Y:S01]  /*1c70*/  ISETP.GE.AND P0, PT, R31, RZ, PT ;  /* 0x000000ff1f00720c */ /* 0x000fe20003f06270 */
[----:B------:R-:W-:Y:S01]  /*1c80*/  IMAD.MOV R30, RZ, RZ, -R30 ;  /* 0x000000ffff1e7224 */ /* 0x000fe200078e0a1e */
[----:B------:R-:W-:Y:S01]  /*1c90*/  ISETP.GE.AND P4, PT, R29, RZ, PT ;  /* 0x000000ff1d00720c */ /* 0x000fe20003f86270 */
[--C-:B------:R-:W-:Y:S01]  /*1ca0*/  @!P5 IMAD.IADD R27, R27, 0x1, -R3.reuse ;  /* 0x000000011b1bd824 */ /* 0x100fe200078e0a03 */
[----:B------:R-:W-:Y:S01]  /*1cb0*/  IABS R29, R29 ;  /* 0x0000001d001d7213 */ /* 0x000fe20000000000 */
[----:B------:R-:W-:Y:S01]  /*1cc0*/  @!P3 IMAD.IADD R28, R28, 0x1, -R3 ;  /* 0x000000011c1cb824 */ /* 0x000fe200078e0a03 */
[----:B------:R-:W-:Y:S01]  /*1cd0*/  LOP3.LUT R31, R4, 0x4c, RZ, 0xfc, !PT ;  /* 0x0000004c041f7812 */ /* 0x000fe200078efcff */
[----:B------:R-:W-:Y:S01]  /*1ce0*/  IMAD R30, R3, R30, R34 ;  /* 0x0000001e031e7224 */ /* 0x000fe200078e0222 */
[----:B------:R-:W-:Y:S01]  /*1cf0*/  IABS R34, R35 ;  /* 0x0000002300227213 */ /* 0x000fe20000000000 */
[----:B------:R-:W-:Y:S01]  /*1d00*/  IMAD.MOV.U32 R32, RZ, RZ, R29 ;  /* 0x000000ffff207224 */ /* 0x000fe200078e001d */
[----:B------:R-:W-:Y:S01]  /*1d10*/  IABS R36, R31 ;  /* 0x0000001f00247213 */ /* 0x000fe20000000000 */
[----:B------:R-:W-:Y:S01]  /*1d20*/  @!P2 IMAD.MOV R26, RZ, RZ, -R26 ;  /* 0x000000ffff1aa224 */ /* 0x000fe200078e0a1a */
[----:B------:R-:W-:Y:S01]  /*1d30*/  ISETP.GE.AND P2, PT, R31, RZ, PT ;  /* 0x000000ff1f00720c */ /* 0x000fe20003f46270 */
[----:B------:R-:W-:Y:S01]  /*1d40*/  @!P6 IMAD.MOV R27, RZ, RZ, -R27 ;  /* 0x000000ffff1be224 */ /* 0x000fe200078e0a1b */
[----:B------:R-:W-:Y:S01]  /*1d50*/  ISETP.GT.U32.AND P3, PT, R3, R28, PT ;  /* 0x0000001c0300720c */ /* 0x000fe20003f64070 */
[----:B------:R-:W-:Y:S01]  /*1d60*/  IMAD.HI.U32 R29, R5, R32, RZ ;  /* 0x00000020051d7227 */ /* 0x000fe200078e00ff */
[----:B------:R-:W-:-:S03]  /*1d70*/  ISETP.GT.U32.AND P6, PT, R3, R30, PT ;  /* 0x0000001e0300720c */ /* 0x000fc60003fc4070 */
[----:B------:R-:W-:-:S04]  /*1d80*/  IMAD.HI.U32 R31, R5, R36, RZ ;  /* 0x00000024051f7227 */ /* 0x000fc800078e00ff */
[----:B------:R-:W-:Y:S02]  /*1d90*/  IMAD.MOV R29, RZ, RZ, -R29 ;  /* 0x000000ffff1d7224 */ /* 0x000fe400078e0a1d */
[----:B------:R-:W-:Y:S02]  /*1da0*/  IMAD.MOV R31, RZ, RZ, -R31 ;  /* 0x000000ffff1f7224 */ /* 0x000fe400078e0a1f */
[C---:B------:R-:W-:Y:S02]  /*1db0*/  IMAD R29, R3.reuse, R29, R32 ;  /* 0x0000001d031d7224 */ /* 0x040fe400078e0220 */
[C---:B------:R-:W-:Y:S01]  /*1dc0*/  IMAD R31, R3.reuse, R31, R36 ;  /* 0x0000001f031f7224 */ /* 0x040fe200078e0224 */
[----:B------:R-:W-:Y:S01]  /*1dd0*/  IABS R36, R37 ;  /* 0x0000002500247213 */ /* 0x000fe20000000000 */
[--C-:B------:R-:W-:Y:S01]  /*1de0*/  @!P3 IMAD.IADD R28, R28, 0x1, -R3.reuse ;  /* 0x000000011c1cb824 */ /* 0x100fe200078e0a03 */
[C---:B------:R-:W-:Y:S01]  /*1df0*/  ISETP.GT.U32.AND P5, PT, R3.reuse, R29, PT ;  /* 0x0000001d0300720c */ /* 0x040fe20003fa4070 */
[----:B------:R-:W-:Y:S01]  /*1e00*/  @!P6 IMAD.IADD R30, R30, 0x1, -R3 ;  /* 0x000000011e1ee824 */ /* 0x000fe200078e0a03 */
[----:B------:R-:W-:Y:S01]  /*1e10*/  ISETP.GT.U32.AND P3, PT, R3, R31, PT ;  /* 0x0000001f0300720c */ /* 0x000fe20003f64070 */
[----:B------:R-:W-:-:S03]  /*1e20*/  IMAD.HI.U32 R32, R5, R34, RZ ;  /* 0x0000002205207227 */ /* 0x000fc600078e00ff */
[----:B------:R-:W-:Y:S01]  /*1e30*/  ISETP.GT.U32.AND P6, PT, R3, R30, PT ;  /* 0x0000001e0300720c */ /* 0x000fe20003fc4070 */
[----:B------:R-:W-:Y:S02]  /*1e40*/  IMAD.MOV R32, RZ, RZ, -R32 ;  /* 0x000000ffff207224 */ /* 0x000fe400078e0a20 */
[----:B------:R-:W-:-:S04]  /*1e50*/  IMAD.HI.U32 R33, R5, R36, RZ ;  /* 0x0000002405217227 */ /* 0x000fc800078e00ff */
[--C-:B------:R-:W-:Y:S02]  /*1e60*/  @!P5 IMAD.IADD R29, R29, 0x1, -R3.reuse ;  /* 0x000000011d1dd824 */ /* 0x100fe400078e0a03 */
[--C-:B------:R-:W-:Y:S02]  /*1e70*/  @!P3 IMAD.IADD R31, R31, 0x1, -R3.reuse ;  /* 0x000000011f1fb824 */ /* 0x100fe400078e0a03 */
[C---:B------:R-:W-:Y:S01]  /*1e80*/  IMAD R32, R3.reuse, R32, R34 ;  /* 0x0000002003207224 */ /* 0x040fe200078e0222 */
[C---:B------:R-:W-:Y:S01]  /*1e90*/  ISETP.GT.U32.AND P5, PT, R3.reuse, R29, PT ;  /* 0x0000001d0300720c */ /* 0x040fe20003fa4070 */
[----:B------:R-:W-:Y:S01]  /*1ea0*/  @!P6 IMAD.IADD R30, R30, 0x1, -R3 ;  /* 0x000000011e1ee824 */ /* 0x000fe200078e0a03 */
[C---:B------:R-:W-:Y:S01]  /*1eb0*/  ISETP.GT.U32.AND P3, PT, R3.reuse, R31, PT ;  /* 0x0000001f0300720c */ /* 0x040fe20003f64070 */
[----:B------:R-:W-:Y:S01]  /*1ec0*/  @!P0 IMAD.MOV R28, RZ, RZ, -R28 ;  /* 0x000000ffff1c8224 */ /* 0x000fe200078e0a1c */
[----:B------:R-:W-:Y:S01]  /*1ed0*/  ISETP.GT.U32.AND P6, PT, R3, R32, PT ;  /* 0x000000200300720c */ /* 0x000fe20003fc4070 */
[----:B------:R-:W-:Y:S01]  /*1ee0*/  IMAD.MOV R33, RZ, RZ, -R33 ;  /* 0x000000ffff217224 */ /* 0x000fe200078e0a21 */
[----:B------:R-:W-:Y:S01]  /*1ef0*/  ISETP.GE.AND P0, PT, R35, RZ, PT ;  /* 0x000000ff2300720c */ /* 0x000fe20003f06270 */
[----:B------:R-:W-:Y:S01]  /*1f00*/  @!P1 IMAD.MOV R30, RZ, RZ, -R30 ;  /* 0x000000ffff1e9224 */ /* 0x000fe200078e0a1e */
[----:B------:R-:W-:Y:S01]  /*1f10*/  LOP3.LUT R35, R4, 0x44, RZ, 0xfc, !PT ;  /* 0x0000004404237812 */ /* 0x000fe200078efcff */
[----:B------:R-:W-:Y:S01]  /*1f20*/  IMAD R34, R3, R33, R36 ;  /* 0x0000002103227224 */ /* 0x000fe200078e0224 */
[----:B------:R-:W-:Y:S01]  /*1f30*/  ISETP.GE.AND P1, PT, R39, RZ, PT ;  /* 0x000000ff2700720c */ /* 0x000fe20003f26270 */
[----:B------:R-:W-:Y:S01]  /*1f40*/  IMAD.HI.U32 R33, R5, R38, RZ ;  /* 0x0000002605217227 */ /* 0x000fe200078e00ff */
[----:B------:R-:W-:-:S02]  /*1f50*/  IABS R36, R35 ;  /* 0x0000002300247213 */ /* 0x000fc40000000000 */
[C---:B------:R-:W-:Y:S01]  /*1f60*/  LOP3.LUT R39, R4.reuse, 0x40, RZ, 0xfc, !PT ;  /* 0x0000004004277812 */ /* 0x040fe200078efcff */
[--C-:B------:R-:W-:Y:S01]  /*1f70*/  @!P5 IMAD.IADD R29, R29, 0x1, -R3.reuse ;  /* 0x000000011d1dd824 */ /* 0x100fe200078e0a03 */
[----:B------:R-:W-:Y:S01]  /*1f80*/  ISETP.GE.AND P5, PT, R37, RZ, PT ;  /* 0x000000ff2500720c */ /* 0x000fe20003fa6270 */
[--C-:B------:R-:W-:Y:S01]  /*1f90*/  @!P3 IMAD.IADD R31, R31, 0x1, -R3.reuse ;  /* 0x000000011f1fb824 */ /* 0x100fe200078e0a03 */
[----:B------:R-:W-:Y:S01]  /*1fa0*/  LOP3.LUT R37, R4, 0x42, RZ, 0xfc, !PT ;  /* 0x0000004204257812 */ /* 0x000fe200078efcff */
[----:B------:R-:W-:Y:S01]  /*1fb0*/  @!P6 IMAD.IADD R32, R32, 0x1, -R3 ;  /* 0x000000012020e824 */ /* 0x000fe200078e0a03 */
[----:B------:R-:W-:Y:S01]  /*1fc0*/  ISETP.GE.AND P6, PT, R35, RZ, PT ;  /* 0x000000ff2300720c */ /* 0x000fe20003fc6270 */
[----:B------:R-:W-:Y:S01]  /*1fd0*/  @!P4 IMAD.MOV R29, RZ, RZ, -R29 ;  /* 0x000000ffff1dc224 */ /* 0x000fe200078e0a1d */
[C---:B------:R-:W-:Y:S01]  /*1fe0*/  ISETP.GT.U32.AND P4, PT, R3.reuse, R34, PT ;  /* 0x000000220300720c */ /* 0x040fe20003f84070 */
[----:B------:R-:W-:Y:S01]  /*1ff0*/  @!P2 IMAD.MOV R31, RZ, RZ, -R31 ;  /* 0x000000ffff1fa224 */ /* 0x000fe200078e0a1f */
[----:B------:R-:W-:Y:S01]  /*2000*/  ISETP.GT.U32.AND P2, PT, R3, R32, PT ;  /* 0x000000200300720c */ /* 0x000fe20003f44070 */
[----:B------:R-:W-:Y:S01]  /*2010*/  IMAD.HI.U32 R35, R5, R36, RZ ;  /* 0x0000002405237227 */ /* 0x000fe200078e00ff */
[----:B------:R-:W-:-:S02]  /*2020*/  IABS R42, R39 ;  /* 0x00000027002a7213 */ /* 0x000fc40000000000 */
[----:B------:R-:W-:Y:S01]  /*2030*/  IABS R40, R37 ;  /* 0x0000002500287213 */ /* 0x000fe20000000000 */
[----:B------:R-:W-:Y:S02]  /*2040*/  IMAD.MOV R35, RZ, RZ, -R35 ;  /* 0x000000ffff237224 */ /* 0x000fe400078e0a23 */
[----:B------:R-:W-:Y:S02]  /*2050*/  IMAD.MOV R33, RZ, RZ, -R33 ;  /* 0x000000ffff217224 */ /* 0x000fe400078e0a21 */
[C---:B------:R-:W-:Y:S02]  /*2060*/  IMAD R35, R3.reuse, R35, R36 ;  /* 0x0000002303237224 */ /* 0x040fe400078e0224 */
[--C-:B------:R-:W-:Y:S02]  /*2070*/  @!P4 IMAD.IADD R34, R34, 0x1, -R3.reuse ;  /* 0x000000012222c824 */ /* 0x100fe400078e0a03 */
[----:B------:R-:W-:Y:S01]  /*2080*/  @!P2 IMAD.IADD R32, R32, 0x1, -R3 ;  /* 0x000000012020a824 */ /* 0x000fe200078e0a03 */
[C---:B------:R-:W-:Y:S01]  /*2090*/  ISETP.GT.U32.AND P2, PT, R3.reuse, R35, PT ;  /* 0x000000230300720c */ /* 0x040fe20003f44070 */
[C---:B------:R-:W-:Y:S01]  /*20a0*/  IMAD R33, R3.reuse, R33, R38 ;  /* 0x0000002103217224 */ /* 0x040fe200078e0226 */
[----:B------:R-:W-:Y:S01]  /*20b0*/  ISETP.GT.U32.AND P4, PT, R3, R34, PT ;  /* 0x000000220300720c */ /* 0x000fe20003f84070 */
[----:B------:R-:W-:-:S02]  /*20c0*/  @!P0 IMAD.MOV R32, RZ, RZ, -R32 ;  /* 0x000000ffff208224 */ /* 0x000fc400078e0a20 */
[----:B------:R-:W-:Y:S01]  /*20d0*/  IMAD.HI.U32 R36, R5, R40, RZ ;  /* 0x0000002805247227 */ /* 0x000fe200078e00ff */
[----:B------:R-:W-:-:S03]  /*20e0*/  ISETP.GT.U32.AND P3, PT, R3, R33, PT ;  /* 0x000000210300720c */ /* 0x000fc60003f64070 */
[----:B------:R-:W-:-:S04]  /*20f0*/  IMAD.HI.U32 R38, R5, R44, RZ ;  /* 0x0000002c05267227 */ /* 0x000fc800078e00ff */
[--C-:B------:R-:W-:Y:S01]  /*2100*/  @!P2 IMAD.IADD R35, R35, 0x1, -R3.reuse ;  /* 0x000000012323a824 */ /* 0x100fe200078e0a03 */
[----:B------:R-:W-:Y:S01]  /*2110*/  ISETP.GE.AND P2, PT, R41, RZ, PT ;  /* 0x000000ff2900720c */ /* 0x000fe20003f46270 */
[----:B------:R-:W-:Y:S01]  /*2120*/  @!P4 IMAD.IADD R34, R34, 0x1, -R3 ;  /* 0x000000012222c824 */ /* 0x000fe200078e0a03 */
[----:B------:R-:W-:Y:S01]  /*2130*/  ISETP.GE.AND P4, PT, R37, RZ, PT ;  /* 0x000000ff2500720c */ /* 0x000fe20003f86270 */
[----:B------:R-:W-:Y:S01]  /*2140*/  IMAD.HI.U32 R37, R5, R42, RZ ;  /* 0x0000002a05257227 */ /* 0x000fe200078e00ff */
[----:B------:R-:W-:-:S03]  /*2150*/  ISETP.GT.U32.AND P0, PT, R3, R35, PT ;  /* 0x000000230300720c */ /* 0x000fc60003f04070 */
[----:B------:R-:W-:Y:S02]  /*2160*/  @!P3 IMAD.IADD R33, R33, 0x1, -R3 ;  /* 0x000000012121b824 */ /* 0x000fe400078e0a03 */
[----:B------:R-:W-:Y:S02]  /*2170*/  IMAD.MOV R37, RZ, RZ, -R37 ;  /* 0x000000ffff257224 */ /* 0x000fe400078e0a25 */
[----:B------:R-:W-:Y:S01]  /*2180*/  IMAD.MOV R36, RZ, RZ, -R36 ;  /* 0x000000ffff247224 */ /* 0x000fe200078e0a24 */
[C---:B------:R-:W-:Y:S01]  /*2190*/  ISETP.GT.U32.AND P3, PT, R3.reuse, R33, PT ;  /* 0x000000210300720c */ /* 0x040fe20003f64070 */
[----:B------:R-:W-:Y:S02]  /*21a0*/  IMAD R37, R3, R37, R42 ;  /* 0x0000002503257224 */ /* 0x000fe400078e022a */
[----:B------:R-:W-:Y:S02]  /*21b0*/  IMAD.MOV R38, RZ, RZ, -R38 ;  /* 0x000000ffff267224 */ /* 0x000fe400078e0a26 */
[----:B------:R-:W-:Y:S01]  /*21c0*/  @!P0 IMAD.IADD R35, R35, 0x1, -R3 ;  /* 0x0000000123238824 */ /* 0x000fe200078e0a03 */
[C---:B------:R-:W-:Y:S01]  /*21d0*/  ISETP.GT.U32.AND P0, PT, R3.reuse, R37, PT ;  /* 0x000000250300720c */ /* 0x040fe20003f04070 */
[----:B------:R-:W-:-:S02]  /*21e0*/  IMAD R36, R3, R36, R40 ;  /* 0x0000002403247224 */ /* 0x000fc400078e0228 */
[C---:B------:R-:W-:Y:S02]  /*21f0*/  IMAD R38, R3.reuse, R38, R44 ;  /* 0x0000002603267224 */ /* 0x040fe400078e022c */
[----:B------:R-:W-:Y:S01]  /*2200*/  @!P5 IMAD.MOV R34, RZ, RZ, -R34 ;  /* 0x000000ffff22d224 */ /* 0x000fe200078e0a22 */
[----:B------:R-:W-:Y:S01]  /*2210*/  ISETP.GT.U32.AND P5, PT, R3, R36, PT ;  /* 0x000000240300720c */ /* 0x000fe20003fa4070 */
[----:B------:R-:W-:Y:S01]  /*2220*/  @!P3 IMAD.IADD R33, R33, 0x1, -R3 ;  /* 0x000000012121b824 */ /* 0x000fe200078e0a03 */
[----:B------:R-:W-:Y:S01]  /*2230*/  ISETP.GE.AND P3, PT, R39, RZ, PT ;  /* 0x000000ff2700720c */ /* 0x000fe20003f66270 */
[----:B------:R-:W-:Y:S01]  /*2240*/  @!P6 IMAD.MOV R35, RZ, RZ, -R35 ;  /* 0x000000ffff23e224 */ /* 0x000fe200078e0a23 */
[----:B------:R-:W-:Y:S01]  /*2250*/  LOP3.LUT R39, R4, 0x3c, RZ, 0xfc, !PT ;  /* 0x0000003c04277812 */ /* 0x000fe200078efcff */
[----:B------:R-:W-:Y:S01]  /*2260*/  @!P1 IMAD.MOV R33, RZ, RZ, -R33 ;  /* 0x000000ffff219224 */ /* 0x000fe200078e0a21 */
[----:B------:R-:W-:Y:S01]  /*2270*/  ISETP.GT.U32.AND P6, PT, R3, R38, PT ;  /* 0x000000260300720c */ /* 0x000fe20003fc4070 */
[----:B------:R-:W-:Y:S01]  /*2280*/  @!P0 IMAD.IADD R37, R37, 0x1, -R3 ;  /* 0x0000000125258824 */ /* 0x000fe200078e0a03 */
[----:B------:R-:W-:Y:S01]  /*2290*/  IABS R44, R39 ;  /* 0x00000027002c7213 */ /* 0x000fe20000000000 */
[----:B------:R-:W-:Y:S01]  /*22a0*/  IMAD.HI.U32 R40, R5, R46, RZ ;  /* 0x0000002e05287227 */ /* 0x000fe200078e00ff */
[----:B------:R-:W-:-:S02]  /*22b0*/  ISETP.GE.AND P1, PT, R39, RZ, PT ;  /* 0x000000ff2700720c */ /* 0x000fc40003f26270 */
[----:B------:R-:W-:Y:S01]  /*22c0*/  ISETP.GT.U32.AND P0, PT, R3, R37, PT ;  /* 0x000000250300720c */ /* 0x000fe20003f04070 */
[----:B------:R-:W-:-:S04]  /*22d0*/  IMAD.HI.U32 R39, R5, R44, RZ ;  /* 0x0000002c05277227 */ /* 0x000fc800078e00ff */
[----:B------:R-:W-:Y:S02]  /*22e0*/  IMAD.MOV R39, RZ, RZ, -R39 ;  /* 0x000000ffff277224 */ /* 0x000fe400078e0a27 */
[----:B------:R-:W-:Y:S02]  /*22f0*/  @!P5 IMAD.IADD R36, R36, 0x1, -R3 ;  /* 0x000000012424d824 */ /* 0x000fe400078e0a03 */
[----:B------:R-:W-:Y:S02]  /*2300*/  IMAD R39, R3, R39, R44 ;  /* 0x0000002703277224 */ /* 0x000fe400078e022c */
[----:B------:R-:W-:Y:S01]  /*2310*/  IMAD.HI.U32 R41, R5, R48, RZ ;  /* 0x0000003005297227 */ /* 0x000fe200078e00ff */
[----:B------:R-:W-:-:S03]  /*2320*/  ISETP.GT.U32.AND P5, PT, R3, R36, PT ;  /* 0x000000240300720c */ /* 0x000fc60003fa4070 */
[----:B------:R-:W-:Y:S01]  /*2330*/  @!P0 IMAD.IADD R37, R37, 0x1, -R3 ;  /* 0x0000000125258824 */ /* 0x000fe200078e0a03 */
[C---:B------:R-:W-:Y:S01]  /*2340*/  ISETP.GT.U32.AND P0, PT, R3.reuse, R39, PT ;  /* 0x000000270300720c */ /* 0x040fe20003f04070 */
[----:B------:R-:W-:Y:S02]  /*2350*/  IMAD.MOV R40, RZ, RZ, -R40 ;  /* 0x000000ffff287224 */ /* 0x000fe400078e0a28 */
[----:B------:R-:W-:Y:S02]  /*2360*/  IMAD.MOV R41, RZ, RZ, -R41 ;  /* 0x000000ffff297224 */ /* 0x000fe400078e0a29 */
[----:B------:R-:W-:Y:S01]  /*2370*/  IMAD R40, R3, R40, R46 ;  /* 0x0000002803287224 */ /* 0x000fe200078e022e */
[----:B------:R-:W-:Y:S01]  /*2380*/  IABS R46, R53 ;  /* 0x00000035002e7213 */ /* 0x000fe20000000000 */
[--C-:B------:R-:W-:Y:S02]  /*2390*/  @!P6 IMAD.IADD R38, R38, 0x1, -R3.reuse ;  /* 0x000000012626e824 */ /* 0x100fe400078e0a03 */
[--C-:B------:R-:W-:Y:S01]  /*23a0*/  @!P5 IMAD.IADD R36, R36, 0x1, -R3.reuse ;  /* 0x000000012424d824 */ /* 0x100fe200078e0a03 */
[----:B------:R-:W-:Y:S01]  /*23b0*/  ISETP.GE.AND P5, PT, R43, RZ, PT ;  /* 0x000000ff2b00720c */ /* 0x000fe20003fa6270 */
[----:B------:R-:W-:Y:S01]  /*23c0*/  IMAD R41, R3, R41, R48 ;  /* 0x0000002903297224 */ /* 0x000fe200078e0230 */
[----:B------:R-:W-:Y:S01]  /*23d0*/  IABS R48, R54 ;  /* 0x0000003600307213 */ /* 0x000fe20000000000 */
[----:B------:R-:W-:Y:S01]  /*23e0*/  @!P0 IMAD.IADD R39, R39, 0x1, -R3 ;  /* 0x0000000127278824 */ /* 0x000fe200078e0a03 */
[C---:B------:R-:W-:Y:S01]  /*23f0*/  ISETP.GT.U32.AND P0, PT, R3.reuse, R38, PT ;  /* 0x000000260300720c */ /* 0x040fe20003f04070 */
[----:B------:R-:W-:Y:S01]  /*2400*/  @!P4 IMAD.MOV R36, RZ, RZ, -R36 ;  /* 0x000000ffff24c224 */ /* 0x000fe200078e0a24 */
[----:B------:R-:W-:Y:S01]  /*2410*/  ISETP.GT.U32.AND P6, PT, R3, R40, PT ;  /* 0x000000280300720c */ /* 0x000fe20003fc4070 */
[----:B------:R-:W-:Y:S01]  /*2420*/  IMAD.HI.U32 R43, R5, R46, RZ ;  /* 0x0000002e052b7227 */ /* 0x000fe200078e00ff */
[----:B------:R-:W-:-:S03]  /*2430*/  ISETP.GT.U32.AND P4, PT, R3, R39, PT ;  /* 0x000000270300720c */ /* 0x000fc60003f84070 */
[----:B------:R-:W-:-:S04]  /*2440*/  IMAD.HI.U32 R42, R5, R50, RZ ;  /* 0x00000032052a7227 */ /* 0x000fc800078e00ff */
[----:B------:R-:W-:-:S04]  /*2450*/  IMAD.HI.U32 R44, R5, R48, RZ ;  /* 0x00000030052c7227 */ /* 0x000fc800078e00ff */
[----:B------:R-:W-:Y:S02]  /*2460*/  IMAD.MOV R43, RZ, RZ, -R43 ;  /* 0x000000ffff2b7224 */ /* 0x000fe400078e0a2b */
[----:B------:R-:W-:Y:S02]  /*2470*/  IMAD.MOV R42, RZ, RZ, -R42 ;  /* 0x000000ffff2a7224 */ /* 0x000fe400078e0a2a */
[----:B------:R-:W-:Y:S02]  /*2480*/  IMAD.MOV R45, RZ, RZ, -R44 ;  /* 0x000000ffff2d7224 */ /* 0x000fe400078e0a2c */
[----:B------:R-:W-:Y:S01]  /*2490*/  @!P3 IMAD.MOV R37, RZ, RZ, -R37 ;  /* 0x000000ffff25b224 */ /* 0x000fe200078e0a25 */
[C---:B------:R-:W-:Y:S01]  /*24a0*/  ISETP.GT.U32.AND P3, PT, R3.reuse, R41, PT ;  /* 0x000000290300720c */ /* 0x040fe20003f64070 */
[C---:B------:R-:W-:Y:S02]  /*24b0*/  IMAD R44, R3.reuse, R43, R46 ;  /* 0x0000002b032c7224 */ /* 0x040fe400078e022e */
[----:B------:R-:W-:Y:S01]  /*24c0*/  IMAD R42, R3, R42, R50 ;  /* 0x0000002a032a7224 */ /* 0x000fe200078e0232 */
[----:B------:R-:W-:Y:S01]  /*24d0*/  IABS R50, R55 ;  /* 0x0000003700327213 */ /* 0x000fe20000000000 */
[--C-:B------:R-:W-:Y:S01]  /*24e0*/  @!P4 IMAD.IADD R39, R39, 0x1, -R3.reuse ;  /* 0x000000012727c824 */ /* 0x100fe200078e0a03 */
[C---:B------:R-:W-:Y:S01]  /*24f0*/  ISETP.GT.U32.AND P4, PT, R3.reuse, R44, PT ;  /* 0x0000002c0300720c */ /* 0x040fe20003f84070 */
[----:B------:R-:W-:Y:S01]  /*2500*/  @!P0 IMAD.IADD R38, R38, 0x1, -R3 ;  /* 0x0000000126268824 */ /* 0x000fe200078e0a03 */
[C---:B------:R-:W-:Y:S01]  /*2510*/  ISETP.GT.U32.AND P0, PT, R3.reuse, R42, PT ;  /* 0x0000002a0300720c */ /* 0x040fe20003f04070 */
[----:B------:R-:W-:-:S02]  /*2520*/  IMAD R43, R3, R45, R48 ;  /* 0x0000002d032b7224 */ /* 0x000fc400078e0230 */
[--C-:B------:R-:W-:Y:S02]  /*2530*/  @!P6 IMAD.IADD R40, R40, 0x1, -R3.reuse ;  /* 0x000000012828e824 */ /* 0x100fe400078e0a03 */
[----:B------:R-:W-:Y:S01]  /*2540*/  @!P3 IMAD.IADD R41, R41, 0x1, -R3 ;  /* 0x000000012929b824 */ /* 0x000fe200078e0a03 */
[----:B------:R-:W-:Y:S01]  /*2550*/  ISETP.GT.U32.AND P3, PT, R3, R43, PT ;  /* 0x0000002b0300720c */ /* 0x000fe20003f64070 */
[----:B------:R-:W-:Y:S01]  /*2560*/  IMAD.HI.U32 R45, R5, R50, RZ ;  /* 0x00000032052d7227 */ /* 0x000fe200078e00ff */
[----:B------:R-:W-:-:S03]  /*2570*/  ISETP.GT.U32.AND P6, PT, R3, R40, PT ;  /* 0x000000280300720c */ /* 0x000fc60003fc4070 */
[--C-:B------:R-:W-:Y:S01]  /*2580*/  @!P4 IMAD.IADD R44, R44, 0x1, -R3.reuse ;  /* 0x000000012c2cc824 */ /* 0x100fe200078e0a03 */
[----:B------:R-:W-:Y:S01]  /*2590*/  ISETP.GT.U32.AND P4, PT, R3, R41, PT ;  /* 0x000000290300720c */ /* 0x000fe20003f84070 */
[----:B------:R-:W-:Y:S01]  /*25a0*/  @!P0 IMAD.IADD R42, R42, 0x1, -R3 ;  /* 0x000000012a2a8824 */ /* 0x000fe200078e0a03 */
[----:B------:R-:W-:Y:S01]  /*25b0*/  ISETP.GE.AND P0, PT, R51, RZ, PT ;  /* 0x000000ff3300720c */ /* 0x000fe20003f06270 */
[----:B------:R-:W-:Y:S01]  /*25c0*/  IMAD.HI.U32 R46, R5, R52, RZ ;  /* 0x00000034052e7227 */ /* 0x000fe200078e00ff */
[----:B------:R-:W-:-:S03]  /*25d0*/  LOP3.LUT R51, R4, 0x2c, RZ, 0xfc, !PT ;  /* 0x0000002c04337812 */ /* 0x000fc600078efcff */
[----:B------:R-:W-:Y:S02]  /*25e0*/  IMAD.MOV R45, RZ, RZ, -R45 ;  /* 0x000000ffff2d7224 */ /* 0x000fe400078e0a2d */
[----:B------:R-:W-:Y:S02]  /*25f0*/  IMAD.MOV R46, RZ, RZ, -R46 ;  /* 0x000000ffff2e7224 */ /* 0x000fe400078e0a2e */
[C---:B------:R-:W-:Y:S01]  /*2600*/  IMAD R45, R3.reuse, R45, R50 ;  /* 0x0000002d032d7224 */ /* 0x040fe200078e0232 */
[----:B------:R-:W-:Y:S01]  /*2610*/  IABS R50, R51 ;  /* 0x0000003300327213 */ /* 0x000fe20000000000 */
[----:B------:R-:W-:Y:S01]  /*2620*/  @!P2 IMAD.MOV R38, RZ, RZ, -R38 ;  /* 0x000000ffff26a224 */ /* 0x000fe200078e0a26 */
[----:B------:R-:W-:Y:S01]  /*2630*/  ISETP.GT.U32.AND P2, PT, R3, R42, PT ;  /* 0x0000002a0300720c */ /* 0x000fe20003f44070 */
[----:B------:R-:W-:Y:S01]  /*2640*/  @!P3 IMAD.IADD R43, R43, 0x1, -R3 ;  /* 0x000000012b2bb824 */ /* 0x000fe200078e0a03 */
[C---:B------:R-:W-:Y:S01]  /*2650*/  ISETP.GT.U32.AND P3, PT, R3.reuse, R44, PT ;  /* 0x0000002c0300720c */ /* 0x040fe20003f64070 */
[----:B------:R-:W-:Y:S01]  /*2660*/  IMAD R46, R3, R46, R52 ;  /* 0x0000002e032e7224 */ /* 0x000fe200078e0234 */
[----:B------:R-:W-:Y:S01]  /*2670*/  IABS R52, R57 ;  /* 0x0000003900347213 */ /* 0x000fe20000000000 */
[----:B------:R-:W-:-:S04]  /*2680*/  IMAD.HI.U32 R48, R5, R50, RZ ;  /* 0x0000003205307227 */ /* 0x000fc800078e00ff */
[--C-:B------:R-:W-:Y:S01]  /*2690*/  @!P6 IMAD.IADD R40, R40, 0x1, -R3.reuse ;  /* 0x000000012828e824 */ /* 0x100fe200078e0a03 */
[----:B------:R-:W-:Y:S01]  /*26a0*/  ISETP.GE.AND P6, PT, R49, RZ, PT ;  /* 0x000000ff3100720c */ /* 0x000fe20003fc6270 */
[----:B------:R-:W-:Y:S01]  /*26b0*/  @!P4 IMAD.IADD R41, R41, 0x1, -R3 ;  /* 0x000000012929c824 */ /* 0x000fe200078e0a03 */
[----:B------:R-:W-:Y:S01]  /*26c0*/  ISETP.GE.AND P4, PT, R53, RZ, PT ;  /* 0x000000ff3500720c */ /* 0x000fe20003f86270 */
[----:B------:R-:W-:Y:S01]  /*26d0*/  IMAD.MOV R48, RZ, RZ, -R48 ;  /* 0x000000ffff307224 */ /* 0x000fe200078e0a30 */
[----:B------:R-:W-:Y:S01]  /*26e0*/  LOP3.LUT R53, R4, 0x28, RZ, 0xfc, !PT ;  /* 0x0000002804357812 */ /* 0x000fe200078efcff */
[----:B------:R-:W-:-:S04]  /*26f0*/  IMAD.HI.U32 R49, R5, R52, RZ ;  /* 0x0000003405317227 */ /* 0x000fc800078e00ff */
[----:B------:R-:W-:Y:S01]  /*2700*/  @!P1 IMAD.MOV R39, RZ, RZ, -R39 ;  /* 0x000000ffff279224 */ /* 0x000fe200078e0a27 */
[C---:B------:R-:W-:Y:S01]  /*2710*/  ISETP.GT.U32.AND P1, PT, R3.reuse, R43, PT ;  /* 0x0000002b0300720c */ /* 0x040fe20003f24070 */
[----:B------:R-:W-:Y:S01]  /*2720*/  @!P2 IMAD.IADD R42, R42, 0x1, -R3 ;  /* 0x000000012a2aa824 */ /* 0x000fe200078e0a03 */
[C---:B------:R-:W-:Y:S01]  /*2730*/  ISETP.GT.U32.AND P2, PT, R3.reuse, R46, PT ;  /* 0x0000002e0300720c */ /* 0x040fe20003f44070 */
[C---:B------:R-:W-:Y:S02]  /*2740*/  IMAD R48, R3.reuse, R48, R50 ;  /* 0x0000003003307224 */ /* 0x040fe400078e0232 */
[----:B------:R-:W-:Y:S02]  /*2750*/  IMAD.MOV R49, RZ, RZ, -R49 ;  /* 0x000000ffff317224 */ /* 0x000fe400078e0a31 */
[--C-:B------:R-:W-:Y:S01]  /*2760*/  @!P3 IMAD.IADD R44, R44, 0x1, -R3.reuse ;  /* 0x000000012c2cb824 */ /* 0x100fe200078e0a03 */
[----:B------:R-:W-:Y:S01]  /*2770*/  ISETP.GE.AND P3, PT, R54, RZ, PT ;  /* 0x000000ff3600720c */ /* 0x000fe20003f66270 */
[C---:B------:R-:W-:Y:S01]  /*2780*/  IMAD R50, R3.reuse, R49, R52 ;  /* 0x0000003103327224 */ /* 0x040fe200078e0234 */
[----:B------:R-:W-:Y:S01]  /*2790*/  IABS R52, R53 ;  /* 0x0000003500347213 */ /* 0x000fe20000000000 */
[----:B------:R-:W-:Y:S01]  /*27a0*/  @!P0 IMAD.MOV R42, RZ, RZ, -R42 ;  /* 0x000000ffff2a8224 */ /* 0x000fe200078e0a2a */
[C---:B------:R-:W-:Y:S01]  /*27b0*/  ISETP.GT.U32.AND P0, PT, R3.reuse, R48, PT ;  /* 0x000000300300720c */ /* 0x040fe20003f04070 */
[----:B------:R-:W-:Y:S01]  /*27c0*/  @!P5 IMAD.MOV R40, RZ, RZ, -R40 ;  /* 0x000000ffff28d224 */ /* 0x000fe200078e0a28 */
[C---:B------:R-:W-:Y:S01]  /*27d0*/  ISETP.GT.U32.AND P5, PT, R3.reuse, R45, PT ;  /* 0x0000002d0300720c */ /* 0x040fe20003fa4070 */
[----:B------:R-:W-:Y:S01]  /*27e0*/  @!P4 IMAD.MOV R44, RZ, RZ, -R44 ;  /* 0x000000ffff2cc224 */ /* 0x000fe200078e0a2c */
[----:B------:R-:W-:Y:S01]  /*27f0*/  ISETP.GT.U32.AND P4, PT, R3, R50, PT ;  /* 0x000000320300720c */ /* 0x000fe20003f84070 */
[----:B------:R-:W-:Y:S01]  /*2800*/  @!P1 IMAD.IADD R43, R43, 0x1, -R3 ;  /* 0x000000012b2b9824 */ /* 0x000fe200078e0a03 */
[----:B------:R-:W-:Y:S01]  /*2810*/  ISETP.GE.AND P1, PT, R55, RZ, PT ;  /* 0x000000ff3700720c */ /* 0x000fe20003f26270 */
[----:B------:R-:W-:Y:S01]  /*2820*/  IMAD.HI.U32 R49, R5, R52, RZ ;  /* 0x0000003405317227 */ /* 0x000fe200078e00ff */
[----:B------:R-:W-:-:S03]  /*2830*/  LOP3.LUT R55, R4, 0x20, RZ, 0xfc, !PT ;  /* 0x0000002004377812 */ /* 0x000fc600078efcff */
[----:B------:R-:W-:Y:S01]  /*2840*/  @!P3 IMAD.MOV R43, RZ, RZ, -R43 ;  /* 0x000000ffff2bb224 */ /* 0x000fe200078e0a2b */
[----:B------:R-:W-:Y:S01]  /*2850*/  ISETP.GE.AND P3, PT, R51, RZ, PT ;  /* 0x000000ff3300720c */ /* 0x000fe20003f66270 */
[--C-:B------:R-:W-:Y:S01]  /*2860*/  @!P0 IMAD.IADD R48, R48, 0x1, -R3.reuse ;  /* 0x0000000130308824 */ /* 0x100fe200078e0a03 */
[----:B------:R-:W-:Y:S01]  /*2870*/  LOP3.LUT R51, R4, 0x26, RZ, 0xfc, !PT ;  /* 0x0000002604337812 */ /* 0x000fe200078efcff */
[--C-:B------:R-:W-:Y:S01]  /*2880*/  @!P5 IMAD.IADD R45, R45, 0x1, -R3.reuse ;  /* 0x000000012d2dd824 */ /* 0x100fe200078e0a03 */
[----:B------:R-:W-:Y:S01]  /*2890*/  ISETP.GE.AND P5, PT, R56, RZ, PT ;  /* 0x000000ff3800720c */ /* 0x000fe20003fa6270 */
[----:B------:R-:W-:Y:S01]  /*28a0*/  @!P4 IMAD.IADD R50, R50, 0x1, -R3 ;  /* 0x000000013232c824 */ /* 0x000fe200078e0a03 */
[C---:B------:R-:W-:Y:S01]  /*28b0*/  ISETP.GT.U32.AND P4, PT, R3.reuse, R48, PT ;  /* 0x000000300300720c */ /* 0x040fe20003f84070 */
[----:B------:R-:W-:Y:S01]  /*28c0*/  IMAD.MOV R49, RZ, RZ, -R49 ;  /* 0x000000ffff317224 */ /* 0x000fe200078e0a31 */
[----:B------:R-:W-:Y:S01]  /*28d0*/  IABS R54, R51 ;  /* 0x0000003300367213 */ /* 0x000fe20000000000 */
[----:B------:R-:W-:Y:S01]  /*28e0*/  @!P2 IMAD.IADD R46, R46, 0x1, -R3 ;  /* 0x000000012e2ea824 */ /* 0x000fe200078e0a03 */
[C---:B------:R-:W-:Y:S01]  /*28f0*/  ISETP.GT.U32.AND P2, PT, R3.reuse, R45, PT ;  /* 0x0000002d0300720c */ /* 0x040fe20003f44070 */
[----:B------:R-:W-:Y:S01]  /*2900*/  IMAD R52, R3, R49, R52 ;  /* 0x0000003103347224 */ /* 0x000fe200078e0234 */
[----:B------:R-:W-:Y:S01]  /*2910*/  ISETP.GE.AND P0, PT, R51, RZ, PT ;  /* 0x000000ff3300720c */ /* 0x000fe20003f06270 */
[----:B------:R-:W-:Y:S01]  /*2920*/  IMAD.HI.U32 R49, R5, R54, RZ ;  /* 0x0000003605317227 */ /* 0x000fe200078e00ff */
[----:B------:R-:W-:-:S02]  /*2930*/  LOP3.LUT R51, R4, 0x24, RZ, 0xfc, !PT ;  /* 0x0000002404337812 */ /* 0x000fc400078efcff */
[----:B------:R-:W-:Y:S01]  /*2940*/  IABS R60, R55 ;  /* 0x00000037003c7213 */ /* 0x000fe20000000000 */
[----:B------:R-:W-:Y:S01]  /*2950*/  IMAD.MOV R49, RZ, RZ, -R49 ;  /* 0x000000ffff317224 */ /* 0x000fe200078e0a31 */
[----:B------:R-:W-:Y:S01]  /*2960*/  IABS R56, R51 ;  /* 0x0000003300387213 */ /* 0x000fe20000000000 */
[----:B------:R-:W-:Y:S01]  /*2970*/  @!P4 IMAD.IADD R48, R48, 0x1, -R3 ;  /* 0x000000013030c824 */ /* 0x000fe200078e0a03 */
[C---:B------:R-:W-:Y:S01]  /*2980*/  ISETP.GT.U32.AND P4, PT, R3.reuse, R52, PT ;  /* 0x000000340300720c */ /* 0x040fe20003f84070 */
[C---:B------:R-:W-:Y:S02]  /*2990*/  IMAD R54, R3.reuse, R49, R54 ;  /* 0x0000003103367224 */ /* 0x040fe400078e0236 */
[----:B------:R-:W-:Y:S01]  /*29a0*/  @!P6 IMAD.MOV R41, RZ, RZ, -R41 ;  /* 0x000000ffff29e224 */ /* 0x000fe200078e0a29 */
[----:B------:R-:W-:Y:S01]  /*29b0*/  ISETP.GT.U32.AND P6, PT, R3, R46, PT ;  /* 0x0000002e0300720c */ /* 0x000fe20003fc4070 */
[----:B------:R-:W-:Y:S01]  /*29c0*/  @!P2 IMAD.IADD R45, R45, 0x1, -R3 ;  /* 0x000000012d2da824 */ /* 0x000fe200078e0a03 */
[----:B------:R-:W-:Y:S01]  /*29d0*/  ISETP.GE.AND P2, PT, R57, RZ, PT ;  /* 0x000000ff3900720c */ /* 0x000fe20003f46270 */
[----:B------:R-:W-:Y:S01]  /*29e0*/  @!P3 IMAD.MOV R48, RZ, RZ, -R48 ;  /* 0x000000ffff30b224 */ /* 0x000fe200078e0a30 */
[C---:B------:R-:W-:Y:S01]  /*29f0*/  ISETP.GT.U32.AND P3, PT, R3.reuse, R54, PT ;  /* 0x000000360300720c */ /* 0x040fe20003f64070 */
[----:B------:R-:W-:Y:S01]  /*2a00*/  @!P1 IMAD.MOV R45, RZ, RZ, -R45 ;  /* 0x000000ffff2d9224 */ /* 0x000fe200078e0a2d */
[----:B------:R-:W-:Y:S01]  /*2a10*/  ISETP.GT.U32.AND P1, PT, R3, R50, PT ;  /* 0x000000320300720c */ /* 0x000fe20003f24070 */
[----:B------:R-:W-:Y:S01]  /*2a20*/  IMAD.HI.U32 R49, R5, R56, RZ ;  /* 0x0000003805317227 */ /* 0x000fe200078e00ff */
[----:B------:R-:W-:-:S03]  /*2a30*/  LOP3.LUT R57, R4, 0x1e, RZ, 0xfc, !PT ;  /* 0x0000001e04397812 */ /* 0x000fc600078efcff */
[--C-:B------:R-:W-:Y:S01]  /*2a40*/  @!P4 IMAD.IADD R52, R52, 0x1, -R3.reuse ;  /* 0x000000013434c824 */ /* 0x100fe200078e0a03 */
[----:B------:R-:W-:Y:S01]  /*2a50*/  IABS R62, R57 ;  /* 0x00000039003e7213 */ /* 0x000fe20000000000 */
[--C-:B------:R-:W-:Y:S01]  /*2a60*/  @!P6 IMAD.IADD R46, R46, 0x1, -R3.reuse ;  /* 0x000000012e2ee824 */ /* 0x100fe200078e0a03 */
[----:B------:R-:W-:Y:S01]  /*2a70*/  ISETP.GE.AND P6, PT, R53, RZ, PT ;  /* 0x000000ff3500720c */ /* 0x000fe20003fc6270 */
[----:B------:R-:W-:Y:S01]  /*2a80*/  IMAD R196, R196, R193, RZ ;  /* 0x000000c1c4c47224 */ /* 0x000fe200078e02ff */
[----:B------:R-:W-:Y:S01]  /*2a90*/  LOP3.LUT R53, R4, 0x22, RZ, 0xfc, !PT ;  /* 0x0000002204357812 */ /* 0x000fe200078efcff */
[--C-:B------:R-:W-:Y:S01]  /*2aa0*/  @!P3 IMAD.IADD R54, R54, 0x1, -R3.reuse ;  /* 0x000000013636b824 */ /* 0x100fe200078e0a03 */
[----:B------:R-:W-:Y:S01]  /*2ab0*/  ISETP.GT.U32.AND P4, PT, R3, R52, PT ;  /* 0x000000340300720c */ /* 0x000fe20003f84070 */
[----:B------:R-:W-:Y:S01]  /*2ac0*/  @!P1 IMAD.IADD R50, R50, 0x1, -R3 ;  /* 0x0000000132329824 */ /* 0x000fe200078e0a03 */
[----:B------:R-:W-:Y:S01]  /*2ad0*/  ISETP.GE.AND P1, PT, R53, RZ, PT ;  /* 0x000000ff3500720c */ /* 0x000fe20003f26270 */
[----:B------:R-:W-:Y:S01]  /*2ae0*/  @!P5 IMAD.MOV R46, RZ, RZ, -R46 ;  /* 0x000000ffff2ed224 */ /* 0x000fe200078e0a2e */
[----:B------:R-:W-:Y:S01]  /*2af0*/  IABS R58, R53 ;  /* 0x00000035003a7213 */ /* 0x000fe20000000000 */
[----:B------:R-:W-:Y:S01]  /*2b00*/  IMAD.MOV R53, RZ, RZ, -R49 ;  /* 0x000000ffff357224 */ /* 0x000fe200078e0a31 */
[----:B------:R-:W-:Y:S01]  /*2b10*/  ISETP.GT.U32.AND P3, PT, R3, R54, PT ;  /* 0x000000360300720c */ /* 0x000fe20003f64070 */
[----:B------:R-:W-:Y:S01]  /*2b20*/  IMAD.HI.U32 R49, R5, R60, RZ ;  /* 0x0000003c05317227 */ /* 0x000fe200078e00ff */
[----:B------:R-:W-:-:S03]  /*2b30*/  ISETP.GE.AND P5, PT, R51, RZ, PT ;  /* 0x000000ff3300720c */ /* 0x000fc60003fa6270 */
[----:B------:R-:W-:Y:S02]  /*2b40*/  IMAD R56, R3, R53, R56 ;  /* 0x0000003503387224 */ /* 0x000fe400078e0238 */
[----:B------:R-:W-:Y:S02]  /*2b50*/  IMAD.MOV R53, RZ, RZ, -R49 ;  /* 0x000000ffff357224 */ /* 0x000fe400078e0a31 */
[----:B------:R-:W-:-:S04]  /*2b60*/  IMAD.HI.U32 R51, R5, R58, RZ ;  /* 0x0000003a05337227 */ /* 0x000fc800078e00ff */
[----:B------:R-:W-:Y:S02]  /*2b70*/  IMAD R60, R3, R53, R60 ;  /* 0x00000035033c7224 */ /* 0x000fe400078e023c */
[----:B------:R-:W-:Y:S02]  /*2b80*/  @!P3 IMAD.IADD R54, R54, 0x1, -R3 ;  /* 0x000000013636b824 */ /* 0x000fe400078e0a03 */
[----:B------:R-:W-:Y:S01]  /*2b90*/  IMAD.HI.U32 R49, R5, R62, RZ ;  /* 0x0000003e05317227 */ /* 0x000fe200078e00ff */
[----:B------:R-:W-:-:S03]  /*2ba0*/  ISETP.GT.U32.AND P3, PT, R3, R60, PT ;  /* 0x0000003c0300720c */ /* 0x000fc60003f64070 */
[----:B------:R-:W-:Y:S01]  /*2bb0*/  @!P4 IMAD.IADD R52, R52, 0x1, -R3 ;  /* 0x000000013434c824 */ /* 0x000fe200078e0a03 */
[C---:B------:R-:W-:Y:S01]  /*2bc0*/  ISETP.GT.U32.AND P4, PT, R3.reuse, R56, PT ;  /* 0x000000380300720c */ /* 0x040fe20003f84070 */
[----:B------:R-:W-:Y:S02]  /*2bd0*/  IMAD.MOV R51, RZ, RZ, -R51 ;  /* 0x000000ffff337224 */ /* 0x000fe400078e0a33 */
[----:B------:R-:W-:Y:S02]  /*2be0*/  IMAD.MOV R49, RZ, RZ, -R49 ;  /* 0x000000ffff317224 */ /* 0x000fe400078e0a31 */
[C---:B------:R-:W-:Y:S02]  /*2bf0*/  IMAD R58, R3.reuse, R51, R58 ;  /* 0x00000033033a7224 */ /* 0x040fe400078e023a */
[----:B------:R-:W-:Y:S02]  /*2c00*/  IMAD R62, R3, R49, R62 ;  /* 0x00000031033e7224 */ /* 0x000fe400078e023e */
[----:B------:R-:W-:-:S02]  /*2c10*/  @!P3 IMAD.IADD R60, R60, 0x1, -R3 ;  /* 0x000000013c3cb824 */ /* 0x000fc400078e0a03 */
[----:B------:R-:W-:-:S03]  /*2c20*/  IMAD.HI.U32 R51, R5, R66, RZ ;  /* 0x0000004205337227 */ /* 0x000fc600078e00ff */
[C---:B------:R-:W-:Y:S01]  /*2c30*/  ISETP.GT.U32.AND P3, PT, R3.reuse, R60, PT ;  /* 0x0000003c0300720c */ /* 0x040fe20003f64070 */
[----:B------:R-:W-:Y:S01]  /*2c40*/  @!P6 IMAD.MOV R52, RZ, RZ, -R52 ;  /* 0x000000ffff34e224 */ /* 0x000fe200078e0a34 */
[C---:B------:R-:W-:Y:S01]  /*2c50*/  ISETP.GT.U32.AND P6, PT, R3.reuse, R58, PT ;  /* 0x0000003a0300720c */ /* 0x040fe20003fc4070 */
[----:B------:R-:W-:Y:S01]  /*2c60*/  @!P0 IMAD.MOV R54, RZ, RZ, -R54 ;  /* 0x000000ffff368224 */ /* 0x000fe200078e0a36 */
[C---:B------:R-:W-:Y:S01]  /*2c70*/  ISETP.GT.U32.AND P0, PT, R3.reuse, R62, PT ;  /* 0x0000003e0300720c */ /* 0x040fe20003f04070 */
[----:B------:R-:W-:Y:S02]  /*2c80*/  IMAD.MOV R51, RZ, RZ, -R51 ;  /* 0x000000ffff337224 */ /* 0x000fe400078e0a33 */
[--C-:B------:R-:W-:Y:S02]  /*2c90*/  @!P4 IMAD.IADD R56, R56, 0x1, -R3.reuse ;  /* 0x000000013838c824 */ /* 0x100fe400078e0a03 */
[----:B------:R-:W-:Y:S02]  /*2ca0*/  IMAD R66, R3, R51, R66 ;  /* 0x0000003303427224 */ /* 0x000fe400078e0242 */
[----:B------:R-:W-:Y:S01]  /*2cb0*/  @!P2 IMAD.MOV R50, RZ, RZ, -R50 ;  /* 0x000000ffff32a224 */ /* 0x000fe200078e0a32 */
[----:B------:R-:W-:Y:S01]  /*2cc0*/  ISETP.GE.AND P2, PT, R55, RZ, PT ;  /* 0x000000ff3700720c */ /* 0x000fe20003f46270 */
[--C-:B------:R-:W-:Y:S01]  /*2cd0*/  @!P3 IMAD.IADD R60, R60, 0x1, -R3.reuse ;  /* 0x000000013c3cb824 */ /* 0x100fe200078e0a03 */
[C---:B------:R-:W-:Y:S01]  /*2ce0*/  ISETP.GT.U32.AND P4, PT, R3.reuse, R56, PT ;  /* 0x000000380300720c */ /* 0x040fe20003f84070 */
[--C-:B------:R-:W-:Y:S01]  /*2cf0*/  @!P6 IMAD.IADD R58, R58, 0x1, -R3.reuse ;  /* 0x000000013a3ae824 */ /* 0x100fe200078e0a03 */
[----:B------:R-:W-:Y:S01]  /*2d00*/  ISETP.GT.U32.AND P3, PT, R3, R66, PT ;  /* 0x000000420300720c */ /* 0x000fe20003f64070 */
[----:B------:R-:W-:Y:S01]  /*2d10*/  @!P0 IMAD.IADD R62, R62, 0x1, -R3 ;  /* 0x000000013e3e8824 */ /* 0x000fe200078e0a03 */
[----:B------:R-:W-:Y:S01]  /*2d20*/  LOP3.LUT R55, R4, 0x1c, RZ, 0xfc, !PT ;  /* 0x0000001c04377812 */ /* 0x000fe200078efcff */
[----:B------:R-:W-:Y:S01]  /*2d30*/  IMAD.HI.U32 R53, R5, R68, RZ ;  /* 0x0000004405357227 */ /* 0x000fe200078e00ff */
[----:B------:R-:W-:-:S02]  /*2d40*/  ISETP.GT.U32.AND P6, PT, R3, R58, PT ;  /* 0x0000003a0300720c */ /* 0x000fc40003fc4070 */
[----:B------:R-:W-:Y:S01]  /*2d50*/  IABS R64, R55 ;  /* 0x0000003700407213 */ /* 0x000fe20000000000 */
[----:B------:R-:W-:Y:S01]  /*2d60*/  IMAD.MOV R53, RZ, RZ, -R53 ;  /* 0x000000ffff357224 */ /* 0x000fe200078e0a35 */
[----:B------:R-:W-:Y:S01]  /*2d70*/  ISETP.GT.U32.AND P0, PT, R3, R62, PT ;  /* 0x0000003e0300720c */ /* 0x000fe20003f04070 */
[----:B------:R-:W-:-:S04]  /*2d80*/  IMAD.HI.U32 R51, R5, R72, RZ ;  /* 0x0000004805337227 */ /* 0x000fc800078e00ff */
[----:B------:R-:W-:-:S04]  /*2d90*/  IMAD.HI.U32 R49, R5, R64, RZ ;  /* 0x0000004005317227 */ /* 0x000fc800078e00ff */
[--C-:B------:R-:W-:Y:S01]  /*2da0*/  @!P4 IMAD.IADD R56, R56, 0x1, -R3.reuse ;  /* 0x000000013838c824 */ /* 0x100fe200078e0a03 */
[----:B------:R-:W-:Y:S01]  /*2db0*/  ISETP.GE.AND P4, PT, R57, RZ, PT ;  /* 0x000000ff3900720c */ /* 0x000fe20003f86270 */
[----:B------:R-:W-:Y:S01]  /*2dc0*/  @!P3 IMAD.IADD R66, R66, 0x1, -R3 ;  /* 0x000000014242b824 */ /* 0x000fe200078e0a03 */
[----:B------:R-:W-:Y:S01]  /*2dd0*/  LOP3.LUT R57, R4, 0x16, RZ, 0xfc, !PT ;  /* 0x0000001604397812 */ /* 0x000fe200078efcff */
[----:B------:R-:W-:Y:S02]  /*2de0*/  IMAD.MOV R49, RZ, RZ, -R49 ;  /* 0x000000ffff317224 */ /* 0x000fe400078e0a31 */
[----:B------:R-:W-:Y:S01]  /*2df0*/  @!P5 IMAD.MOV R56, RZ, RZ, -R56 ;  /* 0x000000ffff38d224 */ /* 0x000fe200078e0a38 */
[C---:B------:R-:W-:Y:S01]  /*2e00*/  ISETP.GT.U32.AND P5, PT, R3.reuse, R66, PT ;  /* 0x000000420300720c */ /* 0x040fe20003fa4070 */
[C---:B------:R-:W-:Y:S01]  /*2e10*/  IMAD R64, R3.reuse, R49, R64 ;  /* 0x0000003103407224 */ /* 0x040fe200078e0240 */
[----:B------:R-:W-:Y:S01]  /*2e20*/  IABS R70, R57 ;  /* 0x0000003900467213 */ /* 0x000fe20000000000 */
[----:B------:R-:W-:-:S02]  /*2e30*/  IMAD R68, R3, R53, R68 ;  /* 0x0000003503447224 */ /* 0x000fc400078e0244 */
[--C-:B------:R-:W-:Y:S01]  /*2e40*/  @!P6 IMAD.IADD R58, R58, 0x1, -R3.reuse ;  /* 0x000000013a3ae824 */ /* 0x100fe200078e0a03 */
[C---:B------:R-:W-:Y:S01]  /*2e50*/  ISETP.GT.U32.AND P6, PT, R3.reuse, R64, PT ;  /* 0x000000400300720c */ /* 0x040fe20003fc4070 */
[----:B------:R-:W-:Y:S01]  /*2e60*/  @!P0 IMAD.IADD R62, R62, 0x1, -R3 ;  /* 0x000000013e3e8824 */ /* 0x000fe200078e0a03 */
[----:B------:R-:W-:Y:S01]  /*2e70*/  ISETP.GT.U32.AND P0, PT, R3, R68, PT ;  /* 0x000000440300720c */ /* 0x000fe20003f04070 */
[----:B------:R-:W-:Y:S02]  /*2e80*/  IMAD.MOV R51, RZ, RZ, -R51 ;  /* 0x000000ffff337224 */ /* 0x000fe400078e0a33 */
[----:B------:R-:W-:-:S04]  /*2e90*/  IMAD.HI.U32 R49, R5, R70, RZ ;  /* 0x0000004605317227 */ /* 0x000fc800078e00ff */
[C---:B------:R-:W-:Y:S02]  /*2ea0*/  IMAD R72, R3.reuse, R51, R72 ;  /* 0x0000003303487224 */ /* 0x040fe400078e0248 */
[----:B------:R-:W-:Y:S02]  /*2eb0*/  IMAD.MOV R49, RZ, RZ, -R49 ;  /* 0x000000ffff317224 */ /* 0x000fe400078e0a31 */
[----:B------:R-:W-:Y:S01]  /*2ec0*/  @!P5 IMAD.IADD R66, R66, 0x1, -R3 ;  /* 0x000000014242d824 */ /* 0x000fe200078e0a03 */
[C---:B------:R-:W-:Y:S01]  /*2ed0*/  ISETP.GT.U32.AND P5, PT, R3.reuse, R72, PT ;  /* 0x000000480300720c */ /* 0x040fe20003fa4070 */
[----:B------:R-:W-:Y:S02]  /*2ee0*/  IMAD R70, R3, R49, R70 ;  /* 0x0000003103467224 */ /* 0x000fe400078e0246 */
[----:B------:R-:W-:-:S04]  /*2ef0*/  IMAD.HI.U32 R49, R5, R76, RZ ;  /* 0x0000004c05317227 */ /* 0x000fc800078e00ff */
[--C-:B------:R-:W-:Y:S01]  /*2f00*/  @!P6 IMAD.IADD R64, R64, 0x1, -R3.reuse ;  /* 0x000000014040e824 */ /* 0x100fe200078e0a03 */
[----:B------:R-:W-:Y:S01]  /*2f10*/  ISETP.GE.AND P6, PT, R55, RZ, PT ;  /* 0x000000ff3700720c */ /* 0x000fe20003fc6270 */
[----:B------:R-:W-:Y:S02]  /*2f20*/  @!P0 IMAD.IADD R68, R68, 0x1, -R3 ;  /* 0x0000000144448824 */ /* 0x000fe400078e0a03 */
[----:B------:R-:W-:Y:S01]  /*2f30*/  IMAD.MOV R51, RZ, RZ, -R49 ;  /* 0x000000ffff337224 */ /* 0x000fe200078e0a31 */
[----:B------:R-:W-:Y:S01]  /*2f40*/  ISETP.GT.U32.AND P3, PT, R3, R64, PT ;  /* 0x000000400300720c */ /* 0x000fe20003f64070 */
[----:B------:R-:W-:Y:S01]  /*2f50*/  IMAD.HI.U32 R53, R5, R74, RZ ;  /* 0x0000004a05357227 */ /* 0x000fe200078e00ff */
[----:B------:R-:W-:-:S03]  /*2f60*/  ISETP.GT.U32.AND P0, PT, R3, R68, PT ;  /* 0x000000440300720c */ /* 0x000fc60003f04070 */
[C---:B------:R-:W-:Y:S02]  /*2f70*/  IMAD R76, R3.reuse, R51, R76 ;  /* 0x00000033034c7224 */ /* 0x040fe400078e024c */
[----:B------:R-:W-:Y:S02]  /*2f80*/  @!P5 IMAD.IADD R72, R72, 0x1, -R3 ;  /* 0x000000014848d824 */ /* 0x000fe400078e0a03 */
[----:B------:R-:W-:Y:S01]  /*2f90*/  IMAD.MOV R53, RZ, RZ, -R53 ;  /* 0x000000ffff357224 */ /* 0x000fe200078e0a35 */
[----:B------:R-:W-:Y:S01]  /*2fa0*/  ISETP.GT.U32.AND P5, PT, R3, R76, PT ;  /* 0x0000004c0300720c */ /* 0x000fe20003fa4070 */
[----:B------:R-:W-:-:S04]  /*2fb0*/  IMAD.HI.U32 R49, R5, R78, RZ ;  /* 0x0000004e05317227 */ /* 0x000fc800078e00ff */
[C---:B------:R-:W-:Y:S02]  /*2fc0*/  IMAD R74, R3.reuse, R53, R74 ;  /* 0x00000035034a7224 */ /* 0x040fe400078e024a */
[----:B------:R-:W-:Y:S02]  /*2fd0*/  IMAD.MOV R49, RZ, RZ, -R49 ;  /* 0x000000ffff317224 */ /* 0x000fe400078e0a31 */
[--C-:B------:R-:W-:Y:S01]  /*2fe0*/  @!P3 IMAD.IADD R64, R64, 0x1, -R3.reuse ;  /* 0x000000014040b824 */ /* 0x100fe200078e0a03 */
[C---:B------:R-:W-:Y:S01]  /*2ff0*/  ISETP.GT.U32.AND P3, PT, R3.reuse, R70, PT ;  /* 0x000000460300720c */ /* 0x040fe20003f64070 */
[--C-:B------:R-:W-:Y:S01]  /*3000*/  @!P0 IMAD.IADD R68, R68, 0x1, -R3.reuse ;  /* 0x0000000144448824 */ /* 0x100fe200078e0a03 */
[C---:B------:R-:W-:Y:S01]  /*3010*/  ISETP.GT.U32.AND P0, PT, R3.reuse, R74, PT ;  /* 0x0000004a0300720c */ /* 0x040fe20003f04070 */
[----:B------:R-:W-:Y:S02]  /*3020*/  IMAD R78, R3, R49, R78 ;  /* 0x00000031034e7224 */ /* 0x000fe400078e024e */
[----:B------:R-:W-:-:S02]  /*3030*/  @!P5 IMAD.IADD R76, R76, 0x1, -R3 ;  /* 0x000000014c4cd824 */ /* 0x000fc400078e0a03 */
[----:B------:R-:W-:Y:S01]  /*3040*/  IMAD.HI.U32 R51, R5, R80, RZ ;  /* 0x0000005005337227 */ /* 0x000fe200078e00ff */
[----:B------:R-:W-:-:S03]  /*3050*/  ISETP.GT.U32.AND P5, PT, R3, R78, PT ;  /* 0x0000004e0300720c */ /* 0x000fc60003fa4070 */
[----:B------:R-:W-:Y:S02]  /*3060*/  IMAD.MOV R51, RZ, RZ, -R51 ;  /* 0x000000ffff337224 */ /* 0x000fe400078e0a33 */
[--C-:B------:R-:W-:Y:S01]  /*3070*/  @!P3 IMAD.IADD R70, R70, 0x1, -R3.reuse ;  /* 0x000000014646b824 */ /* 0x100fe200078e0a03 */
[----:B------:R-:W-:Y:S01]  /*3080*/  ISETP.GE.AND P3, PT, R59, RZ, PT ;  /* 0x000000ff3b00720c */ /* 0x000fe20003f66270 */
[--C-:B------:R-:W-:Y:S01]  /*3090*/  @!P0 IMAD.IADD R74, R74, 0x1, -R3.reuse ;  /* 0x000000014a4a8824 */ /* 0x100fe200078e0a03 */
[----:B------:R-:W-:Y:S01]  /*30a0*/  ISETP.GE.AND P0, PT, R61, RZ, PT ;  /* 0x000000ff3d00720c */ /* 0x000fe20003f06270 */
[----:B------:R-:W-:Y:S01]  /*30b0*/  IMAD R80, R3, R51, R80 ;  /* 0x0000003303507224 */ /* 0x000fe200078e0250 */
[C---:B------:R-:W-:Y:S01]  /*30c0*/  LOP3.LUT R59, R4.reuse, 0x8, RZ, 0xfc, !PT ;  /* 0x00000008043b7812 */ /* 0x040fe200078efcff */
[----:B------:R-:W-:Y:S01]  /*30d0*/  IMAD.HI.U32 R53, R5, R82, RZ ;  /* 0x0000005205357227 */ /* 0x000fe200078e00ff */
[----:B------:R-:W-:Y:S02]  /*30e0*/  LOP3.LUT R61, R4, 0x6, RZ, 0xfc, !PT ;  /* 0x00000006043d7812 */ /* 0x000fe400078efcff */
[----:B------:R-:W-:Y:S01]  /*30f0*/  IABS R84, R59 ;  /* 0x0000003b00547213 */ /* 0x000fe20000000000 */
[----:B------:R-:W-:Y:S01]  /*3100*/  @!P5 IMAD.IADD R78, R78, 0x1, -R3 ;  /* 0x000000014e4ed824 */ /* 0x000fe200078e0a03 */
[----:B------:R-:W-:Y:S01]  /*3110*/  IABS R86, R61 ;  /* 0x0000003d00567213 */ /* 0x000fe20000000000 */
[----:B------:R-:W-:Y:S01]  /*3120*/  IMAD.MOV R53, RZ, RZ, -R53 ;  /* 0x000000ffff357224 */ /* 0x000fe200078e0a35 */
[C---:B------:R-:W-:Y:S01]  /*3130*/  ISETP.GT.U32.AND P5, PT, R3.reuse, R80, PT ;  /* 0x000000500300720c */ /* 0x040fe20003fa4070 */
[----:B------:R-:W-:Y:S01]  /*3140*/  @!P1 IMAD.MOV R58, RZ, RZ, -R58 ;  /* 0x000000ffff3a9224 */ /* 0x000fe200078e0a3a */
[C---:B------:R-:W-:Y:S01]  /*3150*/  ISETP.GT.U32.AND P1, PT, R3.reuse, R70, PT ;  /* 0x000000460300720c */ /* 0x040fe20003f24070 */
[----:B------:R-:W-:Y:S01]  /*3160*/  @!P2 IMAD.MOV R60, RZ, RZ, -R60 ;  /* 0x000000ffff3ca224 */ /* 0x000fe200078e0a3c */
[C---:B------:R-:W-:Y:S01]  /*3170*/  ISETP.GT.U32.AND P2, PT, R3.reuse, R72, PT ;  /* 0x000000480300720c */ /* 0x040fe20003f44070 */
[----:B------:R-:W-:-:S02]  /*3180*/  IMAD R82, R3, R53, R82 ;  /* 0x0000003503527224 */ /* 0x000fc400078e0252 */
[----:B------:R-:W-:Y:S01]  /*3190*/  @!P4 IMAD.MOV R62, RZ, RZ, -R62 ;  /* 0x000000ffff3ec224 */ /* 0x000fe200078e0a3e */
[----:B------:R-:W-:Y:S01]  /*31a0*/  ISETP.GT.U32.AND P4, PT, R3, R74, PT ;  /* 0x0000004a0300720c */ /* 0x000fe20003f84070 */
[----:B------:R-:W-:-:S04]  /*31b0*/  IMAD.HI.U32 R49, R5, R84, RZ ;  /* 0x0000005405317227 */ /* 0x000fc800078e00ff */
[----:B------:R-:W-:-:S04]  /*31c0*/  IMAD.HI.U32 R51, R5, R86, RZ ;  /* 0x0000005605337227 */ /* 0x000fc800078e00ff */
[----:B------:R-:W-:-:S04]  /*31d0*/  IMAD.HI.U32 R53, R5, R88, RZ ;  /* 0x0000005805357227 */ /* 0x000fc800078e00ff */
[----:B------:R-:W-:-:S04]  /*31e0*/  IMAD.HI.U32 R55, R5, R90, RZ ;  /* 0x0000005a05377227 */ /* 0x000fc800078e00ff */
[----:B------:R-:W-:-:S04]  /*31f0*/  IMAD.HI.U32 R5, R5, R92, RZ ;  /* 0x0000005c05057227 */ /* 0x000fc800078e00ff */
[----:B------:R-:W-:Y:S02]  /*3200*/  IMAD.MOV R49, RZ, RZ, -R49 ;  /* 0x000000ffff317224 */ /* 0x000fe400078e0a31 */
[----:B------:R-:W-:Y:S02]  /*3210*/  IMAD.MOV R51, RZ, RZ, -R51 ;  /* 0x000000ffff337224 */ /* 0x000fe400078e0a33 */
[----:B------:R-:W-:Y:S02]  /*3220*/  IMAD.MOV R5, RZ, RZ, -R5 ;  /* 0x000000ffff057224 */ /* 0x000fe400078e0a05 */
[C---:B------:R-:W-:Y:S02]  /*3230*/  IMAD R84, R3.reuse, R49, R84 ;  /* 0x0000003103547224 */ /* 0x040fe400078e0254 */
[C---:B------:R-:W-:Y:S02]  /*3240*/  IMAD R86, R3.reuse, R51, R86 ;  /* 0x0000003303567224 */ /* 0x040fe400078e0256 */
[----:B------:R-:W-:Y:S01]  /*3250*/  @!P5 IMAD.IADD R80, R80, 0x1, -R3 ;  /* 0x000000015050d824 */ /* 0x000fe200078e0a03 */
[C---:B------:R-:W-:Y:S01]  /*3260*/  ISETP.GT.U32.AND P5, PT, R3.reuse, R76, PT ;  /* 0x0000004c0300720c */ /* 0x040fe20003fa4070 */
[----:B------:R-:W-:Y:S01]  /*3270*/  @!P6 IMAD.MOV R64, RZ, RZ, -R64 ;  /* 0x000000ffff40e224 */ /* 0x000fe200078e0a40 */
[C---:B------:R-:W-:Y:S01]  /*3280*/  ISETP.GT.U32.AND P6, PT, R3.reuse, R78, PT ;  /* 0x0000004e0300720c */ /* 0x040fe20003fc4070 */
[----:B------:R-:W-:-:S02]  /*3290*/  IMAD R92, R3, R5, R92 ;  /* 0x00000005035c7224 */ /* 0x000fc400078e025c */
[----:B------:R-:W-:Y:S01]  /*32a0*/  @!P3 IMAD.MOV R66, RZ, RZ, -R66 ;  /* 0x000000ffff42b224 */ /* 0x000fe200078e0a42 */
[C---:B------:R-:W-:Y:S01]  /*32b0*/  ISETP.GT.U32.AND P3, PT, R3.reuse, R80, PT ;  /* 0x000000500300720c */ /* 0x040fe20003f64070 */
[----:B------:R-:W-:Y:S01]  /*32c0*/  @!P0 IMAD.MOV R68, RZ, RZ, -R68 ;  /* 0x000000ffff448224 */ /* 0x000fe200078e0a44 */
[C---:B------:R-:W-:Y:S01]  /*32d0*/  ISETP.GT.U32.AND P0, PT, R3.reuse, R82, PT ;  /* 0x000000520300720c */ /* 0x040fe20003f04070 */
[--C-:B------:R-:W-:Y:S01]  /*32e0*/  @!P1 IMAD.IADD R70, R70, 0x1, -R3.reuse ;  /* 0x0000000146469824 */ /* 0x100fe200078e0a03 */
[C---:B------:R-:W-:Y:S01]  /*32f0*/  ISETP.GT.U32.AND P1, PT, R3.reuse, R84, PT ;  /* 0x000000540300720c */ /* 0x040fe20003f24070 */
[--C-:B------:R-:W-:Y:S01]  /*3300*/  @!P2 IMAD.IADD R72, R72, 0x1, -R3.reuse ;  /* 0x000000014848a824 */ /* 0x100fe200078e0a03 */
[C---:B------:R-:W-:Y:S01]  /*3310*/  ISETP.GT.U32.AND P2, PT, R3.reuse, R86, PT ;  /* 0x000000560300720c */ /* 0x040fe20003f44070 */
[----:B------:R-:W-:Y:S01]  /*3320*/  @!P4 IMAD.IADD R74, R74, 0x1, -R3 ;  /* 0x000000014a4ac824 */ /* 0x000fe200078e0a03 */
[----:B------:R-:W-:Y:S01]  /*3330*/  ISETP.GT.U32.AND P4, PT, R3, R92, PT ;  /* 0x0000005c0300720c */ /* 0x000fe20003f84070 */
[----:B------:R-:W-:-:S02]  /*3340*/  IMAD.MOV R53, RZ, RZ, -R53 ;  /* 0x000000ffff357224 */ /* 0x000fc400078e0a35 */
[----:B------:R-:W-:Y:S02]  /*3350*/  IMAD.MOV R55, RZ, RZ, -R55 ;  /* 0x000000ffff377224 */ /* 0x000fe400078e0a37 */
[C---:B------:R-:W-:Y:S02]  /*3360*/  IMAD R88, R3.reuse, R53, R88 ;  /* 0x0000003503587224 */ /* 0x040fe400078e0258 */
[C---:B------:R-:W-:Y:S02]  /*3370*/  IMAD R90, R3.reuse, R55, R90 ;  /* 0x00000037035a7224 */ /* 0x040fe400078e025a */
[--C-:B------:R-:W-:Y:S01]  /*3380*/  @!P5 IMAD.IADD R76, R76, 0x1, -R3.reuse ;  /* 0x000000014c4cd824 */ /* 0x100fe200078e0a03 */
[C---:B------:R-:W-:Y:S01]  /*3390*/  ISETP.GT.U32.AND P5, PT, R3.reuse, R88, PT ;  /* 0x000000580300720c */ /* 0x040fe20003fa4070 */
[--C-:B------:R-:W-:Y:S01]  /*33a0*/  @!P6 IMAD.IADD R78, R78, 0x1, -R3.reuse ;  /* 0x000000014e4ee824 */ /* 0x100fe200078e0a03 */
[----:B------:R-:W-:Y:S01]  /*33b0*/  ISETP.GT.U32.AND P6, PT, R3, R90, PT ;  /* 0x0000005a0300720c */ /* 0x000fe20003fc4070 */
[--C-:B------:R-:W-:Y:S01]  /*33c0*/  @!P3 IMAD.IADD R80, R80, 0x1, -R3.reuse ;  /* 0x000000015050b824 */ /* 0x100fe200078e0a03 */
[----:B------:R-:W-:Y:S01]  /*33d0*/  ISETP.GE.AND P3, PT, R57, RZ, PT ;  /* 0x000000ff3900720c */ /* 0x000fe20003f66270 */
        /* <DEDUP_REMOVED lines=10> */
[----:B------:R-:W-:-:S02]  /*3480*/  @!P6 IMAD.IADD R90, R90, 0x1, -R3 ;  /* 0x000000015a5ae824 */ /* 0x000fc400078e0a03 */
[----:B------:R-:W-:Y:S01]  /*3490*/  @!P3 IMAD.MOV R70, RZ, RZ, -R70 ;  /* 0x000000ffff46b224 */ /* 0x000fe200078e0a46 */
[C---:B------:R-:W-:Y:S01]  /*34a0*/  ISETP.GT.U32.AND P3, PT, R3.reuse, R82, PT ;  /* 0x000000520300720c */ /* 0x040fe20003f64070 */
        /* <DEDUP_REMOVED lines=9> */
[----:B------:R-:W-:Y:S01]  /*3540*/  ISETP.GT.U32.AND P4, PT, R3, R90, PT ;  /* 0x0000005a0300720c */ /* 0x000fe20003f84070 */
[----:B------:R-:W-:Y:S01]  /*3550*/  IMAD.SHL.U32 R193, R193, 0x40, RZ ;  /* 0x00000040c1c17824 */ /* 0x000fe200078e00ff */
        /* <DEDUP_REMOVED lines=11> */
[----:B------:R-:W-:Y:S01]  /*3610*/  @!P4 IMAD.IADD R90, R90, 0x1, -R3 ;  /* 0x000000015a5ac824 */ /* 0x000fe200078e0a03 */
[----:B------:R-:W-:Y:S01]  /*3620*/  ISETP.NE.AND P4, PT, R47, RZ, PT ;  /* 0x000000ff2f00720c */ /* 0x000fe20003f85270 */
[----:B------:R-:W-:Y:S01]  /*3630*/  @!P5 IMAD.MOV R92, RZ, RZ, -R92 ;  /* 0x000000ffff5cd224 */ /* 0x000fe200078e0a5c */
[----:B------:R-:W-:Y:S01]  /*3640*/  LOP3.LUT R3, RZ, R47, RZ, 0x33, !PT ;  /* 0x0000002fff037212 */ /* 0x000fe200078e33ff */
[----:B------:R-:W-:-:S02]  /*3650*/  @!P3 IMAD.MOV R82, RZ, RZ, -R82 ;  /* 0x000000ffff52b224 */ /* 0x000fc400078e0a52 */
[----:B------:R-:W-:Y:S01]  /*3660*/  @!P0 IMAD.MOV R84, RZ, RZ, -R84 ;  /* 0x000000ffff548224 */ /* 0x000fe200078e0a54 */
[C---:B------:R-:W-:Y:S01]  /*3670*/  SEL R6, R3.reuse, R6, !P4 ;  /* 0x0000000603067207 */ /* 0x040fe20006000000 */
[----:B------:R-:W-:Y:S01]  /*3680*/  @!P1 IMAD.MOV R86, RZ, RZ, -R86 ;  /* 0x000000ffff569224 */ /* 0x000fe200078e0a56 */
[C---:B------:R-:W-:Y:S01]  /*3690*/  SEL R7, R3.reuse, R7, !P4 ;  /* 0x0000000703077207 */ /* 0x040fe20006000000 */
[----:B------:R-:W-:Y:S01]  /*36a0*/  @!P2 IMAD.MOV R88, RZ, RZ, -R88 ;  /* 0x000000ffff58a224 */ /* 0x000fe200078e0a58 */
[C---:B------:R-:W-:Y:S01]  /*36b0*/  SEL R11, R3.reuse, R11, !P4 ;  /* 0x0000000b030b7207 */ /* 0x040fe20006000000 */
[----:B---3--:R-:W-:Y:S01]  /*36c0*/  IMAD R6, R6, UR5, RZ ;  /* 0x0000000506067c24 */ /* 0x008fe2000f8e02ff */
[----:B------:R-:W-:Y:S01]  /*36d0*/  SEL R8, R3, R8, !P4 ;  /* 0x0000000803087207 */ /* 0x000fe20006000000 */
[----:B------:R-:W-:Y:S01]  /*36e0*/  IMAD R7, R7, UR5, RZ ;  /* 0x0000000507077c24 */ /* 0x000fe2000f8e02ff */
[----:B------:R-:W-:Y:S01]  /*36f0*/  SEL R9, R3, R9, !P4 ;  /* 0x0000000903097207 */ /* 0x000fe20006000000 */
[----:B------:R-:W-:Y:S01]  /*3700*/  IMAD R11, R11, UR5, RZ ;  /* 0x000000050b0b7c24 */ /* 0x000fe2000f8e02ff */
[C---:B------:R-:W-:Y:S01]  /*3710*/  SEL R12, R3.reuse, R12, !P4 ;  /* 0x0000000c030c7207 */ /* 0x040fe20006000000 */
[----:B------:R-:W-:Y:S01]  /*3720*/  @!P6 IMAD.MOV R90, RZ, RZ, -R90 ;  /* 0x000000ffff5ae224 */ /* 0x000fe200078e0a5a */
[C---:B------:R-:W-:Y:S01]  /*3730*/  SEL R10, R3.reuse, R10, !P4 ;  /* 0x0000000a030a7207 */ /* 0x040fe20006000000 */
[----:B------:R-:W-:Y:S01]  /*3740*/  IMAD R8, R8, UR5, RZ ;  /* 0x0000000508087c24 */ /* 0x000fe2000f8e02ff */
[----:B------:R-:W-:Y:S01]  /*3750*/  SEL R13, R3, R13, !P4 ;  /* 0x0000000d030d7207 */ /* 0x000fe20006000000 */
[----:B------:R-:W-:Y:S01]  /*3760*/  IMAD R9, R9, UR5, RZ ;  /* 0x0000000509097c24 */ /* 0x000fe2000f8e02ff */
[C---:B------:R-:W-:Y:S01]  /*3770*/  SEL R14, R3.reuse, R14, !P4 ;  /* 0x0000000e030e7207 */ /* 0x040fe20006000000 */
[----:B------:R-:W-:Y:S01]  /*3780*/  IMAD R12, R12, UR5, RZ ;  /* 0x000000050c0c7c24 */ /* 0x000fe2000f8e02ff */
        /* <DEDUP_REMOVED lines=18> */
[----:B------:R-:W-:Y:S01]  /*38b0*/  SEL R48, R3, R48, !P4 ;  /* 0x0000003003307207 */ /* 0x000fe20006000000 */
[----:B------:R-:W-:Y:S01]  /*38c0*/  IMAD R19, R19, UR5, RZ ;  /* 0x0000000513137c24 */ /* 0x000fe2000f8e02ff */
[----:B----4-:R-:W-:Y:S01]  /*38d0*/  LEA R214, P6, R2, UR12, 0x1 ;  /* 0x0000000c02d67c11 */ /* 0x010fe2000f8c08ff */
[----:B------:R-:W-:Y:S01]  /*38e0*/  IMAD R133, R40, UR5, RZ ;  /* 0x0000000528857c24 */ /* 0x000fe2000f8e02ff */
[C---:B------:R-:W-:Y:S01]  /*38f0*/  SEL R17, R3.reuse, R17, !P4 ;  /* 0x0000001103117207 */ /* 0x040fe20006000000 */
[----:B------:R-:W-:Y:S01]  /*3900*/  IMAD R137, R42, UR5, RZ ;  /* 0x000000052a897c24 */ /* 0x000fe2000f8e02ff */
[C---:B------:R-:W-:Y:S01]  /*3910*/  SEL R20, R3.reuse, R20, !P4 ;  /* 0x0000001403147207 */ /* 0x040fe20006000000 */
[----:B------:R-:W-:Y:S01]  /*3920*/  IMAD R147, R48, UR5, RZ ;  /* 0x0000000530937c24 */ /* 0x000fe2000f8e02ff */
[----:B------:R-:W-:Y:S01]  /*3930*/  SEL R21, R3, R21, !P4 ;  /* 0x0000001503157207 */ /* 0x000fe20006000000 */
[----:B------:R-:W-:Y:S01]  /*3940*/  IMAD R17, R17, UR5, RZ ;  /* 0x0000000511117c24 */ /* 0x000fe2000f8e02ff */
[----:B------:R-:W-:Y:S01]  /*3950*/  SEL R32, R3, R32, !P4 ;  /* 0x0000002003207207 */ /* 0x000fe20006000000 */
[----:B------:R-:W-:Y:S01]  /*3960*/  IMAD R4, R20, UR5, RZ ;  /* 0x0000000514047c24 */ /* 0x000fe2000f8e02ff */
[----:B------:R-:W-:Y:S01]  /*3970*/  LEA R116, P0, R6, UR14, 0x1 ;  /* 0x0000000e06747c11 */ /* 0x000fe2000f8008ff */
[----:B------:R-:W-:Y:S01]  /*3980*/  IMAD R21, R21, UR5, RZ ;  /* 0x0000000515157c24 */ /* 0x000fe2000f8e02ff */
[----:B------:R-:W-:Y:S01]  /*3990*/  LEA R114, P1, R7, UR14, 0x1 ;  /* 0x0000000e07727c11 */ /* 0x000fe2000f8208ff */
[----:B------:R-:W-:Y:S01]  /*39a0*/  IMAD R69, R32, UR5, RZ ;  /* 0x0000000520457c24 */ /* 0x000fe2000f8e02ff */
[----:B------:R-:W-:-:S02]  /*39b0*/  SEL R25, R3, R25, !P4 ;  /* 0x0000001903197207 */ /* 0x000fc40006000000 */
[----:B------:R-:W-:Y:S02]  /*39c0*/  LEA R46, P5, R11, UR14, 0x1 ;  /* 0x0000000e0b2e7c11 */ /* 0x000fe4000f8a08ff */
[----:B------:R-:W-:Y:S01]  /*39d0*/  SEL R45, R3, R45, !P4 ;  /* 0x0000002d032d7207 */ /* 0x000fe20006000000 */
[----:B------:R-:W-:Y:S01]  /*39e0*/  IMAD R55, R25, UR5, RZ ;  /* 0x0000000519377c24 */ /* 0x000fe2000f8e02ff */
[C---:B------:R-:W-:Y:S02]  /*39f0*/  SEL R22, R3.reuse, R22, !P4 ;  /* 0x0000001603167207 */ /* 0x040fe40006000000 */
[----:B------:R-:W-:Y:S01]  /*3a00*/  SEL R23, R3, R23, !P4 ;  /* 0x0000001703177207 */ /* 0x000fe20006000000 */
        /* <DEDUP_REMOVED lines=73> */
[----:B------:R-:W-:Y:S01]  /*3ea0*/  LEA.HI.X.SX32 R215, R2, UR13, 0x1, P6 ;  /* 0x0000000d02d77c11 */ /* 0x000fe2000b0f0eff */
[----:B------:R-:W-:Y:S01]  /*3eb0*/  IMAD R88, R88, UR5, RZ ;  /* 0x0000000558587c24 */ /* 0x000fe2000f8e02ff */
[----:B------:R-:W-:Y:S01]  /*3ec0*/  SEL R3, R3, R92, !P4 ;  /* 0x0000005c03037207 */ /* 0x000fe20006000000 */
[----:B------:R-:W-:Y:S01]  /*3ed0*/  IMAD R90, R90, UR5, RZ ;  /* 0x000000055a5a7c24 */ /* 0x000fe2000f8e02ff */
[----:B------:R-:W-:-:S02]  /*3ee0*/  LEA R112, P2, R8, UR14, 0x1 ;  /* 0x0000000e08707c11 */ /* 0x000fc4000f8408ff */
[----:B------:R-:W-:Y:S02]  /*3ef0*/  CS2R R92, SRZ ;  /* 0x00000000005c7805 */ /* 0x000fe4000001ff00 */
[----:B------:R-:W-:Y:S01]  /*3f00*/  LEA R50, P3, R9, UR14, 0x1 ;  /* 0x0000000e09327c11 */ /* 0x000fe2000f8608ff */
[----:B------:R-:W-:Y:S01]  /*3f10*/  IMAD R191, R3, UR5, RZ ;  /* 0x0000000503bf7c24 */ /* 0x000fe2000f8e02ff */
[----:B------:R-:W-:Y:S01]  /*3f20*/  LEA R44, P6, R12, UR14, 0x1 ;  /* 0x0000000e0c2c7c11 */ /* 0x000fe2000f8c08ff */
[----:B------:R-:W-:Y:S01]  /*3f30*/  USHF.R.S32.HI UR5, URZ, 0x1f, UR4 ;  /* 0x0000001fff057899 */ /* 0x000fe20008011404 */
[----:B------:R-:W-:Y:S02]  /*3f40*/  LEA.HI.X.SX32 R117, R6, UR15, 0x1, P0 ;  /* 0x0000000f06757c11 */ /* 0x000fe400080f0eff */
[----:B------:R-:W-:Y:S01]  /*3f50*/  LEA.HI.X.SX32 R115, R7, UR15, 0x1, P1 ;  /* 0x0000000f07737c11 */ /* 0x000fe200088f0eff */
[----:B------:R-:W-:Y:S01]  /*3f60*/  ULEA.HI UR5, UR5, UR4, URZ, 0x6 ;  /* 0x0000000405057291 */ /* 0x000fe2000f8f30ff */
[----:B------:R-:W-:-:S02]  /*3f70*/  LEA R48, P4, R10, UR14, 0x1 ;  /* 0x0000000e0a307c11 */ /* 0x000fc4000f8808ff */
[----:B------:R-:W-:Y:S01]  /*3f80*/  LEA R42, P0, R13, UR14, 0x1 ;  /* 0x0000000e0d2a7c11 */ /* 0x000fe2000f8008ff */
[----:B------:R-:W-:Y:S01]  /*3f90*/  USHF.R.S32.HI UR5, URZ, 0x6, UR5 ;  /* 0x00000006ff057899 */ /* 0x000fe20008011405 */
[----:B------:R-:W-:Y:S02]  /*3fa0*/  LEA R40, P1, R14, UR14, 0x1 ;  /* 0x0000000e0e287c11 */ /* 0x000fe4000f8208ff */
[----:B------:R-:W-:Y:S02]  /*3fb0*/  LEA.HI.X.SX32 R47, R11, UR15, 0x1, P5 ;  /* 0x0000000f0b2f7c11 */ /* 0x000fe4000a8f0eff */
[----:B------:R-:W-:Y:S02]  /*3fc0*/  LEA R32, P5, R18, UR14, 0x1 ;  /* 0x0000000e12207c11 */ /* 0x000fe4000f8a08ff */
[----:B------:R-:W-:Y:S02]  /*3fd0*/  LEA.HI.X.SX32 R113, R8, UR15, 0x1, P2 ;  /* 0x0000000f08717c11 */ /* 0x000fe400090f0eff */
[----:B------:R-:W-:-:S02]  /*3fe0*/  LEA.HI.X.SX32 R51, R9, UR15, 0x1, P3 ;  /* 0x0000000f09337c11 */ /* 0x000fc400098f0eff */
[----:B------:R-:W-:Y:S02]  /*3ff0*/  LEA.HI.X.SX32 R45, R12, UR15, 0x1, P6 ;  /* 0x0000000f0c2d7c11 */ /* 0x000fe4000b0f0eff */
[----:B------:R-:W-:Y:S02]  /*4000*/  LEA R38, P2, R15, UR14, 0x1 ;  /* 0x0000000e0f267c11 */ /* 0x000fe4000f8408ff */
[----:B------:R-:W-:Y:S02]  /*4010*/  LEA R36, P3, R16, UR14, 0x1 ;  /* 0x0000000e10247c11 */ /* 0x000fe4000f8608ff */
[----:B------:R-:W-:Y:S02]  /*4020*/  LEA.HI.X.SX32 R49, R10, UR15, 0x1, P4 ;  /* 0x0000000f0a317c11 */ /* 0x000fe4000a0f0eff */
[----:B------:R-:W-:Y:S02]  /*4030*/  LEA R30, P6, R19, UR14, 0x1 ;  /* 0x0000000e131e7c11 */ /* 0x000fe4000f8c08ff */
[----:B------:R-:W-:-:S02]  /*4040*/  LEA.HI.X.SX32 R43, R13, UR15, 0x1, P0 ;  /* 0x0000000f0d2b7c11 */ /* 0x000fc400080f0eff */
[----:B------:R-:W-:Y:S02]  /*4050*/  LEA.HI.X.SX32 R41, R14, UR15, 0x1, P1 ;  /* 0x0000000f0e297c11 */ /* 0x000fe400088f0eff */
[----:B------:R-:W-:Y:S02]  /*4060*/  LEA R34, P4, R17, UR14, 0x1 ;  /* 0x0000000e11227c11 */ /* 0x000fe4000f8808ff */
[----:B------:R-:W-:Y:S02]  /*4070*/  LEA R28, P0, R4, UR14, 0x1 ;  /* 0x0000000e041c7c11 */ /* 0x000fe4000f8008ff */
[----:B------:R-:W-:Y:S02]  /*4080*/  LEA R26, P1, R21, UR14, 0x1 ;  /* 0x0000000e151a7c11 */ /* 0x000fe4000f8208ff */
[----:B------:R-:W-:Y:S02]  /*4090*/  LEA.HI.X.SX32 R33, R18, UR15, 0x1, P5 ;  /* 0x0000000f12217c11 */ /* 0x000fe4000a8f0eff */
[----:B------:R-:W-:-:S02]  /*40a0*/  LEA R18, P5, R55, UR14, 0x1 ;  /* 0x0000000e37127c11 */ /* 0x000fc4000f8a08ff */
[----:B------:R-:W-:Y:S02]  /*40b0*/  LEA.HI.X.SX32 R39, R15, UR15, 0x1, P2 ;  /* 0x0000000f0f277c11 */ /* 0x000fe400090f0eff */
[----:B------:R-:W-:Y:S02]  /*40c0*/  LEA.HI.X.SX32 R37, R16, UR15, 0x1, P3 ;  /* 0x0000000f10257c11 */ /* 0x000fe400098f0eff */
[----:B------:R-:W-:Y:S02]  /*40d0*/  LEA.HI.X.SX32 R31, R19, UR15, 0x1, P6 ;  /* 0x0000000f131f7c11 */ /* 0x000fe4000b0f0eff */
[----:B------:R-:W-:Y:S02]  /*40e0*/  LEA R24, P2, R5, UR14, 0x1 ;  /* 0x0000000e05187c11 */ /* 0x000fe4000f8408ff */
[----:B------:R-:W-:Y:S02]  /*40f0*/  LEA.HI.X.SX32 R35, R17, UR15, 0x1, P4 ;  /* 0x0000000f11237c11 */ /* 0x000fe4000a0f0eff */
[----:B------:R-:W-:-:S02]  /*4100*/  LEA R16, P6, R57, UR14, 0x1 ;  /* 0x0000000e39107c11 */ /* 0x000fc4000f8c08ff */
[----:B------:R-:W-:Y:S02]  /*4110*/  LEA.HI.X.SX32 R29, R4, UR15, 0x1, P0 ;  /* 0x0000000f041d7c11 */ /* 0x000fe400080f0eff */
[----:B------:R-:W-:Y:S02]  /*4120*/  LEA.HI.X.SX32 R27, R21, UR15, 0x1, P1 ;  /* 0x0000000f151b7c11 */ /* 0x000fe400088f0eff */
[----:B------:R-:W-:Y:S02]  /*4130*/  LEA R22, P3, R23, UR14, 0x1 ;  /* 0x0000000e17167c11 */ /* 0x000fe4000f8608ff */
[----:B------:R-:W-:Y:S02]  /*4140*/  LEA R20, P4, R53, UR14, 0x1 ;  /* 0x0000000e35147c11 */ /* 0x000fe4000f8808ff */
[----:B------:R-:W-:Y:S02]  /*4150*/  LEA R14, P0, R59, UR14, 0x1 ;  /* 0x0000000e3b0e7c11 */ /* 0x000fe4000f8008ff */
[----:B------:R-:W-:-:S02]  /*4160*/  LEA R12, P1, R61, UR14, 0x1 ;  /* 0x0000000e3d0c7c11 */ /* 0x000fc4000f8208ff */
[----:B------:R-:W-:Y:S02]  /*4170*/  LEA.HI.X.SX32 R19, R55, UR15, 0x1, P5 ;  /* 0x0000000f37137c11 */ /* 0x000fe4000a8f0eff */
[----:B------:R-:W0:Y:S01]  /*4180*/  LDC R55, c[0x0][0x3ac] ;  /* 0x0000eb00ff377b82 */ /* 0x000e220000000800 */
[----:B------:R-:W-:Y:S02]  /*4190*/  LEA.HI.X.SX32 R25, R5, UR15, 0x1, P2 ;  /* 0x0000000f05197c11 */ /* 0x000fe400090f0eff */
[----:B------:R-:W-:Y:S02]  /*41a0*/  LEA.HI.X.SX32 R17, R57, UR15, 0x1, P6 ;  /* 0x0000000f39117c11 */ /* 0x000fe4000b0f0eff */
[----:B------:R-:W-:Y:S02]  /*41b0*/  LEA R10, P2, R63, UR14, 0x1 ;  /* 0x0000000e3f0a7c11 */ /* 0x000fe4000f8408ff */
[----:B------:R-:W-:Y:S02]  /*41c0*/  LEA.HI.X.SX32 R23, R23, UR15, 0x1, P3 ;  /* 0x0000000f17177c11 */ /* 0x000fe400098f0eff */
[----:B------:R-:W-:-:S02]  /*41d0*/  LEA.HI.X.SX32 R21, R53, UR15, 0x1, P4 ;  /* 0x0000000f35157c11 */ /* 0x000fc4000a0f0eff */
[----:B------:R-:W-:Y:S02]  /*41e0*/  LEA R4, P5, R69, UR14, 0x1 ;  /* 0x0000000e45047c11 */ /* 0x000fe4000f8a08ff */
[----:B------:R-:W-:Y:S02]  /*41f0*/  LEA R2, P6, R71, UR14, 0x1 ;  /* 0x0000000e47027c11 */ /* 0x000fe4000f8c08ff */
[----:B------:R-:W-:Y:S02]  /*4200*/  LEA.HI.X.SX32 R15, R59, UR15, 0x1, P0 ;  /* 0x0000000f3b0f7c11 */ /* 0x000fe400080f0eff */
[----:B------:R-:W-:Y:S02]  /*4210*/  LEA.HI.X.SX32 R13, R61, UR15, 0x1, P1 ;  /* 0x0000000f3d0d7c11 */ /* 0x000fe400088f0eff */
[----:B------:R-:W-:Y:S02]  /*4220*/  LEA R8, P3, R65, UR14, 0x1 ;  /* 0x0000000e41087c11 */ /* 0x000fe4000f8608ff */
[----:B------:R-:W-:-:S02]  /*4230*/  LEA R6, P4, R67, UR14, 0x1 ;  /* 0x0000000e43067c11 */ /* 0x000fc4000f8808ff */
[----:B------:R-:W-:Y:S01]  /*4240*/  LEA R122, P0, R121, UR14, 0x1 ;  /* 0x0000000e797a7c11 */ /* 0x000fe2000f8008ff */
[----:B0-----:R-:W-:Y:S01]  /*4250*/  IMAD.SHL.U32 R194, R55, 0x40, RZ ;  /* 0x0000004037c27824 */ /* 0x001fe200078e00ff */
[----:B------:R-:W-:Y:S02]  /*4260*/  LEA R124, P1, R123, UR14, 0x1 ;  /* 0x0000000e7b7c7c11 */ /* 0x000fe4000f8208ff */
[----:B------:R-:W-:Y:S02]  /*4270*/  LEA.HI.X.SX32 R11, R63, UR15, 0x1, P2 ;  /* 0x0000000f3f0b7c11 */ /* 0x000fe400090f0eff */
[----:B------:R-:W-:Y:S02]  /*4280*/  LEA.HI.X.SX32 R5, R69, UR15, 0x1, P5 ;  /* 0x0000000f45057c11 */ /* 0x000fe4000a8f0eff */
[----:B------:R-:W-:Y:S02]  /*4290*/  LEA.HI.X.SX32 R3, R71, UR15, 0x1, P6 ;  /* 0x0000000f47037c11 */ /* 0x000fe4000b0f0eff */
[----:B------:R-:W-:-:S02]  /*42a0*/  LEA R126, P2, R125, UR14, 0x1 ;  /* 0x0000000e7d7e7c11 */ /* 0x000fc4000f8408ff */
[----:B------:R-:W-:Y:S02]  /*42b0*/  LEA.HI.X.SX32 R9, R65, UR15, 0x1, P3 ;  /* 0x0000000f41097c11 */ /* 0x000fe400098f0eff */
[----:B------:R-:W-:Y:S02]  /*42c0*/  LEA.HI.X.SX32 R7, R67, UR15, 0x1, P4 ;  /* 0x0000000f43077c11 */ /* 0x000fe4000a0f0eff */
[----:B------:R-:W-:Y:S02]  /*42d0*/  LEA R132, P5, R131, UR14, 0x1 ;  /* 0x0000000e83847c11 */ /* 0x000fe4000f8a08ff */
[----:B------:R-:W-:Y:S02]  /*42e0*/  LEA R134, P6, R133, UR14, 0x1 ;  /* 0x0000000e85867c11 */ /* 0x000fe4000f8c08ff */
[----:B------:R-:W-:Y:S02]  /*42f0*/  LEA.HI.X.SX32 R121, R121, UR15, 0x1, P0 ;  /* 0x0000000f79797c11 */ /* 0x000fe400080f0eff */
[----:B------:R-:W-:-:S02]  /*4300*/  LEA.HI.X.SX32 R123, R123, UR15, 0x1, P1 ;  /* 0x0000000f7b7b7c11 */ /* 0x000fc400088f0eff */
[----:B------:R-:W-:Y:S02]  /*4310*/  LEA R128, P3, R127, UR14, 0x1 ;  /* 0x0000000e7f807c11 */ /* 0x000fe4000f8608ff */
[----:B------:R-:W-:Y:S02]  /*4320*/  LEA R130, P4, R129, UR14, 0x1 ;  /* 0x0000000e81827c11 */ /* 0x000fe4000f8808ff */
[----:B------:R-:W-:Y:S02]  /*4330*/  LEA R136, P0, R135, UR14, 0x1 ;  /* 0x0000000e87887c11 */ /* 0x000fe4000f8008ff */
[----:B------:R-:W-:Y:S02]  /*4340*/  LEA R138, P1, R137, UR14, 0x1 ;  /* 0x0000000e898a7c11 */ /* 0x000fe4000f8208ff */
[----:B------:R-:W-:Y:S02]  /*4350*/  LEA.HI.X.SX32 R125, R125, UR15, 0x1, P2 ;  /* 0x0000000f7d7d7c11 */ /* 0x000fe400090f0eff */
[----:B------:R-:W-:-:S02]  /*4360*/  LEA.HI.X.SX32 R131, R131, UR15, 0x1, P5 ;  /* 0x0000000f83837c11 */ /* 0x000fc4000a8f0eff */
[----:B------:R-:W-:Y:S02]  /*4370*/  LEA.HI.X.SX32 R133, R133, UR15, 0x1, P6 ;  /* 0x0000000f85857c11 */ /* 0x000fe4000b0f0eff */
[----:B------:R-:W-:Y:S02]  /*4380*/  LEA R140, P2, R139, UR14, 0x1 ;  /* 0x0000000e8b8c7c11 */ /* 0x000fe4000f8408ff */
[----:B------:R-:W-:Y:S02]  /*4390*/  LEA.HI.X.SX32 R127, R127, UR15, 0x1, P3 ;  /* 0x0000000f7f7f7c11 */ /* 0x000fe400098f0eff */
[----:B------:R-:W-:Y:S02]  /*43a0*/  LEA.HI.X.SX32 R129, R129, UR15, 0x1, P4 ;  /* 0x0000000f81817c11 */ /* 0x000fe4000a0f0eff */
[----:B------:R-:W-:Y:S02]  /*43b0*/  LEA R146, P5, R145, UR14, 0x1 ;  /* 0x0000000e91927c11 */ /* 0x000fe4000f8a08ff */
        /* <DEDUP_REMOVED lines=19> */
[----:B------:R-:W-:Y:S02]  /*44f0*/  LEA R164, P0, R64, UR14, 0x1 ;  /* 0x0000000e40a47c11 */ /* 0x000fe4000f8008ff */
[C---:B------:R-:W-:Y:S01]  /*4500*/  LOP3.LUT R52, R195.reuse, 0x3f, RZ, 0xc0, !PT ;  /* 0x0000003fc3347812 */ /* 0x040fe200078ec0ff */
[----:B------:R-:W-:Y:S01]  /*4510*/  IMAD.SHL.U32 R195, R195, 0x8, RZ ;  /* 0x00000008c3c37824 */ /* 0x000fe200078e00ff */
[----:B------:R-:W-:Y:S02]  /*4520*/  LEA.HI.X.SX32 R153, R54, UR15, 0x1, P2 ;  /* 0x0000000f36997c11 */ /* 0x000fe400090f0eff */
[----:B------:R-:W-:Y:S01]  /*4530*/  LEA.HI.X.SX32 R159, R60, UR15, 0x1, P5 ;  /* 0x0000000f3c9f7c11 */ /* 0x000fe2000a8f0eff */
[----:B------:R-:W-:Y:S01]  /*4540*/  IMAD R52, R52, R55, RZ ;  /* 0x0000003734347224 */ /* 0x000fe200078e02ff */
[----:B------:R-:W-:Y:S02]  /*4550*/  LEA.HI.X.SX32 R161, R62, UR15, 0x1, P6 ;  /* 0x0000000f3ea17c11 */ /* 0x000fe4000b0f0eff */
[----:B------:R-:W-:Y:S01]  /*4560*/  LEA R166, P1, R66, UR14, 0x1 ;  /* 0x0000000e42a67c11 */ /* 0x000fe2000f8208ff */
[----:B------:R-:W-:Y:S01]  /*4570*/  IMAD.SHL.U32 R119, R52, 0x2, RZ ;  /* 0x0000000234777824 */ /* 0x000fe200078e00ff */
[----:B------:R-:W-:-:S02]  /*4580*/  LEA R168, P2, R68, UR14, 0x1 ;  /* 0x0000000e44a87c11 */ /* 0x000fc4000f8408ff */
[----:B------:R-:W-:Y:S02]  /*4590*/  LEA.HI.X.SX32 R155, R56, UR15, 0x1, P3 ;  /* 0x0000000f389b7c11 */ /* 0x000fe400098f0eff */
[----:B------:R-:W-:Y:S02]  /*45a0*/  LEA.HI.X.SX32 R157, R58, UR15, 0x1, P4 ;  /* 0x0000000f3a9d7c11 */ /* 0x000fe4000a0f0eff */
[----:B------:R-:W-:Y:S02]  /*45b0*/  LEA R174, P5, R74, UR14, 0x1 ;  /* 0x0000000e4aae7c11 */ /* 0x000fe4000f8a08ff */
[----:B------:R-:W-:Y:S02]  /*45c0*/  LEA R176, P6, R76, UR14, 0x1 ;  /* 0x0000000e4cb07c11 */ /* 0x000fe4000f8c08ff */
[----:B------:R-:W-:Y:S02]  /*45d0*/  LEA.HI.X.SX32 R163, R64, UR15, 0x1, P0 ;  /* 0x0000000f40a37c11 */ /* 0x000fe400080f0eff */
[----:B------:R-:W-:-:S02]  /*45e0*/  CS2R R64, SRZ ;  /* 0x0000000000407805 */ /* 0x000fc4000001ff00 */
[----:B------:R-:W-:Y:S02]  /*45f0*/  LEA R170, P3, R70, UR14, 0x1 ;  /* 0x0000000e46aa7c11 */ /* 0x000fe4000f8608ff */
[----:B------:R-:W-:Y:S02]  /*4600*/  LEA R172, P4, R72, UR14, 0x1 ;  /* 0x0000000e48ac7c11 */ /* 0x000fe4000f8808ff */
[----:B------:R-:W-:Y:S02]  /*4610*/  LEA R178, P0, R78, UR14, 0x1 ;  /* 0x0000000e4eb27c11 */ /* 0x000fe4000f8008ff */
[----:B------:R-:W-:Y:S02]  /*4620*/  LEA.HI.X.SX32 R165, R66, UR15, 0x1, P1 ;  /* 0x0000000f42a57c11 */ /* 0x000fe400088f0eff */
[----:B------:R-:W-:Y:S02]  /*4630*/  CS2R R66, SRZ ;  /* 0x0000000000427805 */ /* 0x000fe4000001ff00 */
[----:B------:R-:W-:-:S02]  /*4640*/  LEA.HI.X.SX32 R167, R68, UR15, 0x1, P2 ;  /* 0x0000000f44a77c11 */ /* 0x000fc400090f0eff */
[----:B------:R-:W-:Y:S02]  /*4650*/  CS2R R68, SRZ ;  /* 0x0000000000447805 */ /* 0x000fe4000001ff00 */
[----:B------:R-:W-:Y:S02]  /*4660*/  LEA.HI.X.SX32 R173, R74, UR15, 0x1, P5 ;  /* 0x0000000f4aad7c11 */ /* 0x000fe4000a8f0eff */
[----:B------:R-:W-:Y:S02]  /*4670*/  LEA.HI.X.SX32 R175, R76, UR15, 0x1, P6 ;  /* 0x0000000f4caf7c11 */ /* 0x000fe4000b0f0eff */
[----:B------:R-:W-:Y:S02]  /*4680*/  CS2R R76, SRZ ;  /* 0x00000000004c7805 */ /* 0x000fe4000001ff00 */
[----:B------:R-:W-:Y:S02]  /*4690*/  LEA R180, P1, R80, UR14, 0x1 ;  /* 0x0000000e50b47c11 */ /* 0x000fe4000f8208ff */
[----:B------:R-:W-:-:S02]  /*46a0*/  LEA R182, P2, R82, UR14, 0x1 ;  /* 0x0000000e52b67c11 */ /* 0x000fc4000f8408ff */
[----:B------:R-:W-:Y:S02]  /*46b0*/  LEA.HI.X.SX32 R169, R70, UR15, 0x1, P3 ;  /* 0x0000000f46a97c11 */ /* 0x000fe400098f0eff */
[----:B------:R-:W-:Y:S02]  /*46c0*/  CS2R R70, SRZ ;  /* 0x0000000000467805 */ /* 0x000fe4000001ff00 */
[----:B------:R-:W-:Y:S02]  /*46d0*/  LEA.HI.X.SX32 R171, R72, UR15, 0x1, P4 ;  /* 0x0000000f48ab7c11 */ /* 0x000fe4000a0f0eff */
[----:B------:R-:W-:Y:S02]  /*46e0*/  LEA R188, P5, R88, UR14, 0x1 ;  /* 0x0000000e58bc7c11 */ /* 0x000fe4000f8a08ff */
[----:B------:R-:W-:Y:S02]  /*46f0*/  LEA R190, P6, R90, UR14, 0x1 ;  /* 0x0000000e5abe7c11 */ /* 0x000fe4000f8c08ff */
[----:B------:R-:W-:-:S02]  /*4700*/  LEA.HI.X.SX32 R177, R78, UR15, 0x1, P0 ;  /* 0x0000000f4eb17c11 */ /* 0x000fc400080f0eff */
[----:B------:R-:W-:Y:S02]  /*4710*/  CS2R R78, SRZ ;  /* 0x00000000004e7805 */ /* 0x000fe4000001ff00 */
[----:B------:R-:W-:Y:S02]  /*4720*/  LEA R184, P3, R84, UR14, 0x1 ;  /* 0x0000000e54b87c11 */ /* 0x000fe4000f8608ff */
[----:B------:R-:W-:Y:S02]  /*4730*/  LEA R186, P4, R86, UR14, 0x1 ;  /* 0x0000000e56ba7c11 */ /* 0x000fe4000f8808ff */
[----:B------:R-:W-:Y:S02]  /*4740*/  LEA R192, P0, R191, UR14, 0x1 ;  /* 0x0000000ebfc07c11 */ /* 0x000fe4000f8008ff */
[----:B------:R-:W-:Y:S02]  /*4750*/  SHF.R.S32.HI R53, RZ, 0x1f, R52 ;  /* 0x0000001fff357819 */ /* 0x000fe40000011434 */
[----:B------:R-:W-:-:S02]  /*4760*/  LEA.HI.X.SX32 R179, R80, UR15, 0x1, P1 ;  /* 0x0000000f50b37c11 */ /* 0x000fc400088f0eff */
[----:B------:R-:W-:Y:S02]  /*4770*/  CS2R R80, SRZ ;  /* 0x0000000000507805 */ /* 0x000fe4000001ff00 */
[----:B------:R-:W-:Y:S02]  /*4780*/  LEA.HI.X.SX32 R181, R82, UR15, 0x1, P2 ;  /* 0x0000000f52b57c11 */ /* 0x000fe400090f0eff */
[----:B------:R-:W-:Y:S02]  /*4790*/  CS2R R82, SRZ ;  /* 0x0000000000527805 */ /* 0x000fe4000001ff00 */
[----:B------:R-:W-:Y:S02]  /*47a0*/  LEA.HI.X.SX32 R187, R88, UR15, 0x1, P5 ;  /* 0x0000000f58bb7c11 */ /* 0x000fe4000a8f0eff */
[----:B------:R-:W-:Y:S02]  /*47b0*/  CS2R R88, SRZ ;  /* 0x0000000000587805 */ /* 0x000fe4000001ff00 */
[----:B------:R-:W-:-:S02]  /*47c0*/  LEA.HI.X.SX32 R189, R90, UR15, 0x1, P6 ;  /* 0x0000000f5abd7c11 */ /* 0x000fc4000b0f0eff */
[----:B------:R-:W-:Y:S02]  /*47d0*/  CS2R R90, SRZ ;  /* 0x00000000005a7805 */ /* 0x000fe4000001ff00 */
[----:B------:R-:W-:Y:S02]  /*47e0*/  LEA.HI.X.SX32 R183, R84, UR15, 0x1, P3 ;  /* 0x0000000f54b77c11 */ /* 0x000fe400098f0eff */
[----:B------:R-:W-:Y:S02]  /*47f0*/  LEA.HI.X.SX32 R185, R86, UR15, 0x1, P4 ;  /* 0x0000000f56b97c11 */ /* 0x000fe4000a0f0eff */
[----:B------:R-:W-:Y:S02]  /*4800*/  LEA.HI.X.SX32 R191, R191, UR15, 0x1, P0 ;  /* 0x0000000fbfbf7c11 */ /* 0x000fe400080f0eff */
[----:B------:R-:W-:-:S07]  /*4810*/  SHF.L.U64.HI R120, R52, 0x1, R53 ;  /* 0x0000000134787819 */ /* 0x000fce0000010235 */
.L_x_2:
[----:B------:R-:W0:Y:S01]  /*4820*/  S2R R230, SR_TID.X ;  /* 0x0000000000e67919 */ /* 0x000e220000002100 */
[----:B------:R-:W-:Y:S01]  /*4830*/  PRMT R225, RZ, 0x7610, R225 ;  /* 0x00007610ffe17816 */ /* 0x000fe200000000e1 */
[----:B------:R-:W-:Y:S01]  /*4840*/  IMAD.WIDE R52, R211, 0x2, R214 ;  /* 0x00000002d3347825 */ /* 0x000fe200078e02d6 */
[----:B------:R-:W-:Y:S02]  /*4850*/  PRMT R224, RZ, 0x7610, R224 ;  /* 0x00007610ffe07816 */ /* 0x000fe400000000e0 */
[----:B0-----:R-:W-:-:S04]  /*4860*/  SHF.R.U32.HI R60, RZ, 0x5, R230 ;  /* 0x00000005ff3c7819 */ /* 0x001fc800000116e6 */
[----:B------:R-:W-:-:S04]  /*4870*/  SGXT.U32 R60, R60, 0x2 ;  /* 0x000000023c3c781a */ /* 0x000fc80000000000 */
[C---:B------:R-:W-:Y:S02]  /*4880*/  ISETP.GE.AND P0, PT, R60.reuse, UR8, PT ;  /* 0x000000083c007c0c */ /* 0x040fe4000bf06270 */
[C---:B------:R-:W-:Y:S02]  /*4890*/  LOP3.LUT R54, R60.reuse, 0x4, RZ, 0xfc, !PT ;  /* 0x000000043c367812 */ /* 0x040fe400078efcff */
[----:B------:R-:W-:Y:S02]  /*48a0*/  LOP3.LUT R55, R60, 0x8, RZ, 0xfc, !PT ;  /* 0x000000083c377812 */ /* 0x000fe400078efcff */
[----:B------:R-:W-:Y:S02]  /*48b0*/  ISETP.GE.AND P4, PT, R54, UR8, PT ;  /* 0x0000000836007c0c */ /* 0x000fe4000bf86270 */
[----:B------:R-:W-:Y:S02]  /*48c0*/  LOP3.LUT R54, R60, 0xc, RZ, 0xfc, !PT ;  /* 0x0000000c3c367812 */ /* 0x000fe400078efcff */
[----:B------:R-:W-:-:S02]  /*48d0*/  ISETP.GE.AND P5, PT, R55, UR8, PT ;  /* 0x0000000837007c0c */ /* 0x000fc4000bfa6270 */
[----:B------:R-:W-:Y:S01]  /*48e0*/  LOP3.LUT R58, R60, 0x14, RZ, 0xfc, !PT ;  /* 0x000000143c3a7812 */ /* 0x000fe200078efcff */
[----:B------:R0:W2:Y:S01]  /*48f0*/  @!P0 LDG.E.U16 R225, desc[UR10][R52.64] ;  /* 0x0000000a34e18981 */ /* 0x0000a2000c1e1500 */
[----:B------:R-:W-:Y:S01]  /*4900*/  ISETP.GE.AND P0, PT, R54, UR8, PT ;  /* 0x0000000836007c0c */ /* 0x000fe2000bf06270 */
[--C-:B------:R-:W-:Y:S01]  /*4910*/  IMAD.WIDE R56, R196, 0x2, R214.reuse ;  /* 0x00000002c4387825 */ /* 0x100fe200078e02d6 */
[----:B------:R-:W-:Y:S02]  /*4920*/  LOP3.LUT R55, R60, 0x10, RZ, 0xfc, !PT ;  /* 0x000000103c377812 */ /* 0x000fe400078efcff */
[----:B------:R-:W-:Y:S02]  /*4930*/  ISETP.GE.AND P2, PT, R58, UR8, PT ;  /* 0x000000083a007c0c */ /* 0x000fe4000bf46270 */
[C---:B------:R-:W-:Y:S02]  /*4940*/  LOP3.LUT R59, R60.reuse, 0x18, RZ, 0xfc, !PT ;  /* 0x000000183c3b7812 */ /* 0x040fe400078efcff */
[----:B------:R-:W-:Y:S01]  /*4950*/  LOP3.LUT R58, R60, 0x1c, RZ, 0xfc, !PT ;  /* 0x0000001c3c3a7812 */ /* 0x000fe200078efcff */
[----:B0-----:R-:W-:Y:S01]  /*4960*/  IMAD.WIDE R52, R197, 0x2, R214 ;  /* 0x00000002c5347825 */ /* 0x001fe200078e02d6 */
[----:B------:R-:W-:-:S02]  /*4970*/  ISETP.GE.AND P3, PT, R55, UR8, PT ;  /* 0x0000000837007c0c */ /* 0x000fc4000bf66270 */
[----:B------:R-:W-:Y:S01]  /*4980*/  PRMT R234, RZ, 0x7610, R234 ;  /* 0x00007610ffea7816 */ /* 0x000fe200000000ea */
[----:B------:R-:W-:Y:S01]  /*4990*/  IMAD.WIDE R54, R198, 0x2, R214 ;  /* 0x00000002c6367825 */ /* 0x000fe200078e02d6 */
[----:B------:R-:W-:Y:S01]  /*49a0*/  ISETP.GE.AND P1, PT, R59, UR8, PT ;  /* 0x000000083b007c0c */ /* 0x000fe2000bf26270 */
[----:B------:R0:W3:Y:S01]  /*49b0*/  @!P5 LDG.E.U16 R224, desc[UR10][R52.64] ;  /* 0x0000000a34e0d981 */ /* 0x0000e2000c1e1500 */
[----:B------:R-:W-:Y:S02]  /*49c0*/  ISETP.GE.AND P6, PT, R58, UR8, PT ;  /* 0x000000083a007c0c */ /* 0x000fe4000bfc6270 */
[C---:B------:R-:W-:Y:S01]  /*49d0*/  LOP3.LUT R59, R60.reuse, 0x20, RZ, 0xfc, !PT ;  /* 0x000000203c3b7812 */ /* 0x040fe200078efcff */
[----:B------:R-:W4:Y:S01]  /*49e0*/  @!P0 LDG.E.U16 R234, desc[UR10][R54.64] ;  /* 0x0000000a36ea8981 */ /* 0x000f22000c1e1500 */
[----:B------:R-:W-:Y:S02]  /*49f0*/  LOP3.LUT R58, R60, 0x24, RZ, 0xfc, !PT ;  /* 0x000000243c3a7812 */ /* 0x000fe400078efcff */
[----:B------:R-:W-:-:S02]  /*4a00*/  ISETP.GE.AND P5, PT, R59, UR8, PT ;  /* 0x000000083b007c0c */ /* 0x000fc4000bfa6270 */
[----:B------:R-:W-:Y:S01]  /*4a10*/  ISETP.GE.AND P0, PT, R58, UR8, PT ;  /* 0x000000083a007c0c */ /* 0x000fe2000bf06270 */
[----:B------:R-:W-:Y:S01]  /*4a20*/  IMAD.WIDE R58, R200, 0x2, R214 ;  /* 0x00000002c83a7825 */ /* 0x000fe200078e02d6 */
[----:B------:R-:W-:Y:S02]  /*4a30*/  PRMT R233, RZ, 0x7610, R233 ;  /* 0x00007610ffe97816 */ /* 0x000fe400000000e9 */
[----:B0-----:R-:W-:Y:S02]  /*4a40*/  LOP3.LUT R52, R60, 0x30, RZ, 0xfc, !PT ;  /* 0x000000303c347812 */ /* 0x001fe400078efcff */
[----:B------:R-:W-:Y:S02]  /*4a50*/  PRMT R237, RZ, 0x7610, R237 ;  /* 0x00007610ffed7816 */ /* 0x000fe400000000ed */
[----:B------:R-:W5:Y:S01]  /*4a60*/  @!P2 LDG.E.U16 R233, desc[UR10][R58.64] ;  /* 0x0000000a3ae9a981 */ /* 0x000f62000c1e1500 */
[----:B------:R-:W-:Y:S01]  /*4a70*/  ISETP.GE.AND P2, PT, R52, UR8, PT ;  /* 0x0000000834007c0c */ /* 0x000fe2000bf46270 */
[----:B------:R-:W-:Y:S01]  /*4a80*/  IMAD.WIDE R52, R201, 0x2, R214 ;  /* 0x00000002c9347825 */ /* 0x000fe200078e02d6 */
[----:B------:R-:W-:Y:S01]  /*4a90*/  PRMT R226, RZ, 0x7610, R226 ;  /* 0x00007610ffe27816 */ /* 0x000fe200000000e2 */
[----:B------:R0:W2:Y:S01]  /*4aa0*/  @!P4 LDG.E.U16 R237, desc[UR10][R56.64] ;  /* 0x0000000a38edc981 */ /* 0x0000a2000c1e1500 */
[----:B------:R-:W-:-:S02]  /*4ab0*/  PRMT R227, RZ, 0x7610, R227 ;  /* 0x00007610ffe37816 */ /* 0x000fc400000000e3 */
[----:B------:R-:W-:Y:S02]  /*4ac0*/  LOP3.LUT R61, R60, 0x28, RZ, 0xfc, !PT ;  /* 0x000000283c3d7812 */ /* 0x000fe400078efcff */
[----:B------:R-:W2:Y:S01]  /*4ad0*/  @!P1 LDG.E.U16 R226, desc[UR10][R52.64] ;  /* 0x0000000a34e29981 */ /* 0x000ea2000c1e1500 */
[----:B------:R-:W-:Y:S01]  /*4ae0*/  PRMT R235, RZ, 0x7610, R235 ;  /* 0x00007610ffeb7816 */ /* 0x000fe200000000eb */
[----:B0-----:R-:W-:Y:S01]  /*4af0*/  IMAD.WIDE R56, R199, 0x2, R214 ;  /* 0x00000002c7387825 */ /* 0x001fe200078e02d6 */
[----:B------:R-:W-:-:S03]  /*4b00*/  ISETP.GE.AND P4, PT, R61, UR8, PT ;  /* 0x000000083d007c0c */ /* 0x000fc6000bf86270 */
[----:B------:R-:W-:Y:S01]  /*4b10*/  IMAD.WIDE R54, R202, 0x2, R214 ;  /* 0x00000002ca367825 */ /* 0x000fe200078e02d6 */
[----:B------:R0:W2:Y:S01]  /*4b20*/  @!P3 LDG.E.U16 R227, desc[UR10][R56.64] ;  /* 0x0000000a38e3b981 */ /* 0x0000a2000c1e1500 */
[----:B------:R-:W-:-:S03]  /*4b30*/  LOP3.LUT R62, R60, 0x2c, RZ, 0xfc, !PT ;  /* 0x0000002c3c3e7812 */ /* 0x000fc600078efcff */
[----:B------:R1:W2:Y:S01]  /*4b40*/  @!P6 LDG.E.U16 R235, desc[UR10][R54.64] ;  /* 0x0000000a36ebe981 */ /* 0x0002a2000c1e1500 */
[----:B------:R-:W-:Y:S02]  /*4b50*/  PRMT R228, RZ, 0x7610, R228 ;  /* 0x00007610ffe47816 */ /* 0x000fe400000000e4 */
[C---:B0-----:R-:W-:Y:S02]  /*4b60*/  LOP3.LUT R57, R60.reuse, 0x38, RZ, 0xfc, !PT ;  /* 0x000000383c397812 */ /* 0x041fe400078efcff */
[C---:B------:R-:W-:Y:S02]  /*4b70*/  LOP3.LUT R56, R60.reuse, 0x34, RZ, 0xfc, !PT ;  /* 0x000000343c387812 */ /* 0x040fe400078efcff */
[----:B------:R-:W-:Y:S02]  /*4b80*/  ISETP.GE.AND P6, PT, R57, UR8, PT ;  /* 0x0000000839007c0c */ /* 0x000fe4000bfc6270 */
[----:B------:R-:W-:Y:S01]  /*4b90*/  LOP3.LUT R57, R60, 0x3c, RZ, 0xfc, !PT ;  /* 0x0000003c3c397812 */ /* 0x000fe200078efcff */
[----:B------:R-:W-:Y:S01]  /*4ba0*/  IMAD.WIDE R60, R205, 0x2, R214 ;  /* 0x00000002cd3c7825 */ /* 0x000fe200078e02d6 */
[----:B------:R-:W-:-:S02]  /*4bb0*/  PRMT R229, RZ, 0x7610, R229 ;  /* 0x00007610ffe57816 */ /* 0x000fc400000000e5 */
[----:B------:R-:W-:Y:S02]  /*4bc0*/  PRMT R236, RZ, 0x7610, R236 ;  /* 0x00007610ffec7816 */ /* 0x000fe400000000ec */
[----:B------:R0:W2:Y:S01]  /*4bd0*/  @!P4 LDG.E.U16 R228, desc[UR10][R60.64] ;  /* 0x0000000a3ce4c981 */ /* 0x0000a2000c1e1500 */
[----:B------:R-:W-:Y:S01]  /*4be0*/  IMAD.WIDE R74, R203, 0x2, R214 ;  /* 0x00000002cb4a7825 */ /* 0x000fe200078e02d6 */
[----:B------:R-:W-:-:S03]  /*4bf0*/  PRMT R232, RZ, 0x7610, R232 ;  /* 0x00007610ffe87816 */ /* 0x000fc600000000e8 */
[--C-:B------:R-:W-:Y:S01]  /*4c00*/  IMAD.WIDE R72, R207, 0x2, R214.reuse ;  /* 0x00000002cf487825 */ /* 0x100fe200078e02d6 */
[----:B------:R-:W2:Y:S03]  /*4c10*/  @!P5 LDG.E.U16 R229, desc[UR10][R74.64] ;  /* 0x0000000a4ae5d981 */ /* 0x000ea6000c1e1500 */
[----:B-1----:R-:W-:Y:S01]  /*4c20*/  IMAD.WIDE R54, R209, 0x2, R214 ;  /* 0x00000002d1367825 */ /* 0x002fe200078e02d6 */
[----:B------:R-:W2:Y:S04]  /*4c30*/  @!P2 LDG.E.U16 R236, desc[UR10][R72.64] ;  /* 0x0000000a48eca981 */ /* 0x000ea8000c1e1500 */
[----:B------:R1:W2:Y:S01]  /*4c40*/  @!P6 LDG.E.U16 R232, desc[UR10][R54.64] ;  /* 0x0000000a36e8e981 */ /* 0x0002a2000c1e1500 */
[----:B------:R-:W-:-:S02]  /*4c50*/  ISETP.GE.AND P3, PT, R62, UR8, PT ;  /* 0x000000083e007c0c */ /* 0x000fc4000bf66270 */
[----:B------:R-:W-:Y:S02]  /*4c60*/  ISETP.GE.AND P1, PT, R56, UR8, PT ;  /* 0x0000000838007c0c */ /* 0x000fe4000bf26270 */
[----:B------:R-:W-:Y:S01]  /*4c70*/  ISETP.GE.AND P5, PT, R57, UR8, PT ;  /* 0x0000000839007c0c */ /* 0x000fe2000bfa6270 */
[----:B------:R-:W-:Y:S01]  /*4c80*/  IMAD.WIDE R58, R204, 0x2, R214 ;  /* 0x00000002cc3a7825 */ /* 0x000fe200078e02d6 */
[----:B------:R-:W-:Y:S02]  /*4c90*/  PRMT R56, RZ, 0x7610, R56 ;  /* 0x00007610ff387816 */ /* 0x000fe40000000038 */
[----:B------:R-:W-:Y:S01]  /*4ca0*/  PRMT R238, RZ, 0x7610, R238 ;  /* 0x00007610ffee7816 */ /* 0x000fe200000000ee */
[----:B------:R-:W-:Y:S01]  /*4cb0*/  IMAD.WIDE R62, R206, 0x2, R214 ;  /* 0x00000002ce3e7825 */ /* 0x000fe200078e02d6 */
[----:B------:R-:W-:Y:S02]  /*4cc0*/  PRMT R57, RZ, 0x7610, R57 ;  /* 0x00007610ff397816 */ /* 0x000fe40000000039 */
[----:B------:R-:W-:Y:S01]  /*4cd0*/  PRMT R239, RZ, 0x7610, R239 ;  /* 0x00007610ffef7816 */ /* 0x000fe200000000ef */
[--C-:B------:R-:W-:Y:S01]  /*4ce0*/  IMAD.WIDE R52, R208, 0x2, R214.reuse ;  /* 0x00000002d0347825 */ /* 0x100fe200078e02d6 */
[----:B------:R-:W2:Y:S03]  /*4cf0*/  @!P0 LDG.E.U16 R56, desc[UR10][R58.64] ;  /* 0x0000000a3a388981 */ /* 0x000ea6000c1e1500 */
[----:B0-----:R-:W-:Y:S01]  /*4d00*/  IMAD.WIDE R60, R210, 0x2, R214 ;  /* 0x00000002d23c7825 */ /* 0x001fe200078e02d6 */
[----:B------:R-:W2:Y:S04]  /*4d10*/  @!P3 LDG.E.U16 R238, desc[UR10][R62.64] ;  /* 0x0000000a3eeeb981 */ /* 0x000ea8000c1e1500 */
[----:B------:R-:W2:Y:S04]  /*4d20*/  @!P1 LDG.E.U16 R57, desc[UR10][R52.64] ;  /* 0x0000000a34399981 */ /* 0x000ea8000c1e1500 */
[----:B------:R0:W2:Y:S01]  /*4d30*/  @!P5 LDG.E.U16 R239, desc[UR10][R60.64] ;  /* 0x0000000a3cefd981 */ /* 0x0000a2000c1e1500 */
[----:B------:R-:W-:-:S02]  /*4d40*/  LOP3.LUT R231, R230, 0x3f, RZ, 0xc0, !PT ;  /* 0x0000003fe6e77812 */ /* 0x000fc400078ec0ff */
[----:B------:R-:W-:Y:S02]  /*4d50*/  IADD3 RZ, P1, PT, R14, R119, RZ ;  /* 0x000000770eff7210 */ /* 0x000fe40007f3e0ff */
[----:B------:R-:W-:-:S03]  /*4d60*/  ISETP.GE.AND P0, PT, R231, UR8, PT ;  /* 0x00000008e7007c0c */ /* 0x000fc6000bf06270 */
[----:B-1----:R-:W-:Y:S01]  /*4d70*/  IMAD.X R55, R15, 0x1, R120, P1 ;  /* 0x000000010f377824 */ /* 0x002fe200008e0678 */
[-C--:B------:R-:W-:Y:S01]  /*4d80*/  IADD3 RZ, P1, PT, R18, R119.reuse, RZ ;  /* 0x0000007712ff7210 */ /* 0x080fe20007f3e0ff */
[--C-:B------:R-:W-:Y:S01]  /*4d90*/  IMAD.IADD R54, R14, 0x1, R119.reuse ;  /* 0x000000010e367824 */ /* 0x100fe200078e0277 */
[----:B------:R-:W-:Y:S01]  /*4da0*/  PRMT R104, RZ, 0x7610, R104 ;  /* 0x00007610ff687816 */ /* 0x000fe20000000068 */
[----:B------:R-:W-:Y:S02]  /*4db0*/  BAR.SYNC.DEFER_BLOCKING 0x0 ;  /* 0x0000000000007b1d */ /* 0x000fe40000010000 */
[----:B0-----:R-:W-:Y:S01]  /*4dc0*/  IMAD.X R61, R19, 0x1, R120, P1 ;  /* 0x00000001133d7824 */ /* 0x001fe200008e0678 */
[-C--:B------:R-:W-:Y:S02]  /*4dd0*/  IADD3 RZ, P1, PT, R22, R119.reuse, RZ ;  /* 0x0000007716ff7210 */ /* 0x080fe40007f3e0ff */
[----:B------:R-:W-:Y:S01]  /*4de0*/  IADD3 RZ, P2, PT, R10, R119, RZ ;  /* 0x000000770aff7210 */ /* 0x000fe20007f5e0ff */
[----:B------:R-:W-:Y:S01]  /*4df0*/  IMAD.IADD R60, R18, 0x1, R119 ;  /* 0x00000001123c7824 */ /* 0x000fe200078e0277 */
[----:B------:R-:W-:-:S03]  /*4e00*/  PRMT R53, RZ, 0x7610, R53 ;  /* 0x00007610ff357816 */ /* 0x000fc60000000035 */
[----:B------:R-:W-:Y:S01]  /*4e10*/  IMAD.X R63, R11, 0x1, R120, P2 ;  /* 0x000000010b3f7824 */ /* 0x000fe200010e0678 */
[----:B------:R-:W-:Y:S02]  /*4e20*/  IADD3 RZ, P2, PT, R12, R119, RZ ;  /* 0x000000770cff7210 */ /* 0x000fe40007f5e0ff */
[----:B------:R-:W-:Y:S01]  /*4e30*/  PRMT R87, RZ, 0x7610, R87 ;  /* 0x00007610ff577816 */ /* 0x000fe20000000057 */
[----:B------:R-:W-:Y:S01]  /*4e40*/  IMAD.IADD R62, R10, 0x1, R119 ;  /* 0x000000010a3e7824 */ /* 0x000fe200078e0277 */
[----:B------:R-:W-:Y:S01]  /*4e50*/  PRMT R240, RZ, 0x7610, R240 ;  /* 0x00007610fff07816 */ /* 0x000fe200000000f0 */
[----:B------:R0:W2:Y:S04]  /*4e60*/  @!P0 LDG.E.U16 R104, desc[UR10][R54.64] ;  /* 0x0000000a36688981 */ /* 0x0000a8000c1e1500 */
[----:B------:R1:W2:Y:S01]  /*4e70*/  @!P0 LDG.E.U16 R53, desc[UR10][R60.64] ;  /* 0x0000000a3c358981 */ /* 0x0002a2000c1e1500 */
[----:B------:R-:W-:Y:S01]  /*4e80*/  IMAD.X R75, R13, 0x1, R120, P2 ;  /* 0x000000010d4b7824 */ /* 0x000fe200010e0678 */
[----:B------:R-:W-:-:S02]  /*4e90*/  PRMT R252, RZ, 0x7610, R252 ;  /* 0x00007610fffc7816 */ /* 0x000fc400000000fc */
[----:B------:R1:W2:Y:S01]  /*4ea0*/  @!P0 LDG.E.U16 R240, desc[UR10][R62.64] ;  /* 0x0000000a3ef08981 */ /* 0x0002a2000c1e1500 */
[----:B0-----:R-:W-:Y:S01]  /*4eb0*/  IMAD.X R55, R23, 0x1, R120, P1 ;  /* 0x0000000117377824 */ /* 0x001fe200008e0678 */
[----:B------:R-:W-:Y:S01]  /*4ec0*/  IADD3 RZ, P1, PT, R26, R119, RZ ;  /* 0x000000771aff7210 */ /* 0x000fe20007f3e0ff */
[----:B------:R-:W-:-:S04]  /*4ed0*/  IMAD.IADD R54, R22, 0x1, R119 ;  /* 0x0000000116367824 */ /* 0x000fc800078e0277 */
[----:B-1----:R-:W-:Y:S01]  /*4ee0*/  IMAD.X R61, R27, 0x1, R120, P1 ;  /* 0x000000011b3d7824 */ /* 0x002fe200008e0678 */
[-C--:B------:R-:W-:Y:S01]  /*4ef0*/  IADD3 RZ, P1, PT, R30, R119.reuse, RZ ;  /* 0x000000771eff7210 */ /* 0x080fe20007f3e0ff */
[----:B------:R0:W2:Y:S01]  /*4f00*/  @!P0 LDG.E.U16 R87, desc[UR10][R54.64] ;  /* 0x0000000a36578981 */ /* 0x0000a2000c1e1500 */
[----:B------:R-:W-:Y:S01]  /*4f10*/  IADD3 RZ, P2, PT, R16, R119, RZ ;  /* 0x0000007710ff7210 */ /* 0x000fe20007f5e0ff */
[----:B------:R-:W-:Y:S01]  /*4f20*/  IMAD.IADD R60, R26, 0x1, R119 ;  /* 0x000000011a3c7824 */ /* 0x000fe200078e0277 */
[----:B------:R-:W-:-:S03]  /*4f30*/  PRMT R52, RZ, 0x7610, R52 ;  /* 0x00007610ff347816 */ /* 0x000fc60000000034 */
[--C-:B------:R-:W-:Y:S02]  /*4f40*/  IMAD.X R63, R17, 0x1, R120.reuse, P2 ;  /* 0x00000001113f7824 */ /* 0x100fe400010e0678 */
[----:B0-----:R-:W-:Y:S01]  /*4f50*/  IMAD.X R55, R31, 0x1, R120, P1 ;  /* 0x000000011f377824 */ /* 0x001fe200008e0678 */
[-C--:B------:R-:W-:Y:S01]  /*4f60*/  IADD3 RZ, P1, PT, R34, R119.reuse, RZ ;  /* 0x0000007722ff7210 */ /* 0x080fe20007f3e0ff */
[----:B------:R0:W2:Y:S01]  /*4f70*/  @!P0 LDG.E.U16 R252, desc[UR10][R60.64] ;  /* 0x0000000a3cfc8981 */ /* 0x0000a2000c1e1500 */
[----:B------:R-:W-:Y:S01]  /*4f80*/  IADD3 RZ, P2, PT, R20, R119, RZ ;  /* 0x0000007714ff7210 */ /* 0x000fe20007f5e0ff */
[----:B------:R-:W-:Y:S01]  /*4f90*/  IMAD.IADD R74, R12, 0x1, R119 ;  /* 0x000000010c4a7824 */ /* 0x000fe200078e0277 */
[----:B------:R-:W-:-:S03]  /*4fa0*/  PRMT R58, RZ, 0x7610, R58 ;  /* 0x00007610ff3a7816 */ /* 0x000fc6000000003a */
[--C-:B------:R-:W-:Y:S02]  /*4fb0*/  IMAD.X R85, R21, 0x1, R120.reuse, P2 ;  /* 0x0000000115557824 */ /* 0x100fe400010e0678 */
[--C-:B0-----:R-:W-:Y:S02]  /*4fc0*/  IMAD.IADD R60, R34, 0x1, R119.reuse ;  /* 0x00000001223c7824 */ /* 0x101fe400078e0277 */
[----:B------:R-:W-:Y:S01]  /*4fd0*/  IMAD.X R61, R35, 0x1, R120, P1 ;  /* 0x00000001233d7824 */ /* 0x000fe200008e0678 */
[----:B------:R-:W-:Y:S01]  /*4fe0*/  IADD3 RZ, P2, PT, R24, R119, RZ ;  /* 0x0000007718ff7210 */ /* 0x000fe20007f5e0ff */
[----:B------:R0:W2:Y:S04]  /*4ff0*/  @!P0 LDG.E.U16 R58, desc[UR10][R74.64] ;  /* 0x0000000a4a3a8981 */ /* 0x0000a8000c1e1500 */
[----:B------:R-:W2:Y:S01]  /*5000*/  @!P0 LDG.E.U16 R52, desc[UR10][R60.64] ;  /* 0x0000000a3c348981 */ /* 0x000ea2000c1e1500 */
[----:B------:R-:W-:-:S02]  /*5010*/  IMAD.IADD R84, R20, 0x1, R119 ;  /* 0x0000000114547824 */ /* 0x000fc400078e0277 */
[----:B------:R-:W-:Y:S01]  /*5020*/  IMAD.X R107, R25, 0x1, R120, P2 ;  /* 0x00000001196b7824 */ /* 0x000fe200010e0678 */
[-C--:B------:R-:W-:Y:S02]  /*5030*/  IADD3 RZ, P2, PT, R28, R119.reuse, RZ ;  /* 0x000000771cff7210 */ /* 0x080fe40007f5e0ff */
[----:B0-----:R-:W-:Y:S01]  /*5040*/  PRMT R74, RZ, 0x7610, R74 ;  /* 0x00007610ff4a7816 */ /* 0x001fe2000000004a */
[--C-:B------:R-:W-:Y:S01]  /*5050*/  IMAD.IADD R62, R16, 0x1, R119.reuse ;  /* 0x00000001103e7824 */ /* 0x100fe200078e0277 */
[----:B------:R-:W-:Y:S01]  /*5060*/  PRMT R72, RZ, 0x7610, R72 ;  /* 0x00007610ff487816 */ /* 0x000fe20000000048 */
[----:B------:R-:W-:Y:S01]  /*5070*/  IMAD.IADD R54, R30, 0x1, R119 ;  /* 0x000000011e367824 */ /* 0x000fe200078e0277 */
[----:B------:R-:W-:Y:S02]  /*5080*/  PRMT R86, RZ, 0x7610, R86 ;  /* 0x00007610ff567816 */ /* 0x000fe40000000056 */
[----:B------:R0:W2:Y:S01]  /*5090*/  @!P0 LDG.E.U16 R74, desc[UR10][R84.64] ;  /* 0x0000000a544a8981 */ /* 0x0000a2000c1e1500 */
[----:B------:R-:W-:-:S02]  /*50a0*/  IADD3 RZ, P1, PT, R38, R119, RZ ;  /* 0x0000007726ff7210 */ /* 0x000fc40007f3e0ff */
[----:B------:R-:W-:Y:S01]  /*50b0*/  PRMT R221, RZ, 0x7610, R221 ;  /* 0x00007610ffdd7816 */ /* 0x000fe200000000dd */
[----:B------:R1:W2:Y:S01]  /*50c0*/  @!P0 LDG.E.U16 R72, desc[UR10][R62.64] ;  /* 0x0000000a3e488981 */ /* 0x0002a2000c1e1500 */
[----:B------:R-:W-:-:S03]  /*50d0*/  IMAD.IADD R106, R24, 0x1, R119 ;  /* 0x00000001186a7824 */ /* 0x000fc600078e0277 */
[----:B------:R1:W2:Y:S01]  /*50e0*/  @!P0 LDG.E.U16 R86, desc[UR10][R54.64] ;  /* 0x0000000a36568981 */ /* 0x0002a2000c1e1500 */
[----:B0-----:R-:W-:Y:S01]  /*50f0*/  IMAD.X R85, R29, 0x1, R120, P2 ;  /* 0x000000011d557824 */ /* 0x001fe200010e0678 */
[----:B------:R-:W-:Y:S01]  /*5100*/  IADD3 RZ, P2, PT, R32, R119, RZ ;  /* 0x0000007720ff7210 */ /* 0x000fe20007f5e0ff */
[----:B------:R-:W-:Y:S01]  /*5110*/  IMAD.IADD R84, R28, 0x1, R119 ;  /* 0x000000011c547824 */ /* 0x000fe200078e0277 */
[----:B-1----:R-:W-:-:S03]  /*5120*/  PRMT R63, RZ, 0x7610, R63 ;  /* 0x00007610ff3f7816 */ /* 0x002fc6000000003f */
[--C-:B------:R-:W-:Y:S01]  /*5130*/  IMAD.X R109, R33, 0x1, R120.reuse, P2 ;  /* 0x00000001216d7824 */ /* 0x100fe200010e0678 */
[-C--:B------:R-:W-:Y:S01]  /*5140*/  IADD3 RZ, P2, PT, R36, R119.reuse, RZ ;  /* 0x0000007724ff7210 */ /* 0x080fe20007f5e0ff */
[----:B------:R-:W-:Y:S01]  /*5150*/  IMAD.X R55, R39, 0x1, R120, P1 ;  /* 0x0000000127377824 */ /* 0x000fe200008e0678 */
[-C--:B------:R-:W-:Y:S01]  /*5160*/  IADD3 RZ, P1, PT, R42, R119.reuse, RZ ;  /* 0x000000772aff7210 */ /* 0x080fe20007f3e0ff */
[----:B------:R0:W4:Y:S01]  /*5170*/  @!P0 LDG.E.U16 R221, desc[UR10][R84.64] ;  /* 0x0000000a54dd8981 */ /* 0x000122000c1e1500 */
[----:B------:R-:W-:Y:S01]  /*5180*/  PRMT R62, RZ, 0x7610, R62 ;  /* 0x00007610ff3e7816 */ /* 0x000fe2000000003e */
[--C-:B------:R-:W-:Y:S02]  /*5190*/  IMAD.IADD R108, R32, 0x1, R119.reuse ;  /* 0x00000001206c7824 */ /* 0x100fe400078e0277 */
[----:B------:R1:W4:Y:S01]  /*51a0*/  @!P0 LDG.E.U16 R63, desc[UR10][R106.64] ;  /* 0x0000000a6a3f8981 */ /* 0x000322000c1e1500 */
[----:B------:R-:W-:Y:S02]  /*51b0*/  IMAD.IADD R54, R38, 0x1, R119 ;  /* 0x0000000126367824 */ /* 0x000fe400078e0277 */
[--C-:B------:R-:W-:Y:S01]  /*51c0*/  IMAD.X R111, R43, 0x1, R120.reuse, P1 ;  /* 0x000000012b6f7824 */ /* 0x100fe200008e0678 */
[-C--:B------:R-:W-:Y:S01]  /*51d0*/  IADD3 RZ, P1, PT, R46, R119.reuse, RZ ;  /* 0x000000772eff7210 */ /* 0x080fe20007f3e0ff */
[----:B------:R1:W4:Y:S01]  /*51e0*/  @!P0 LDG.E.U16 R62, desc[UR10][R108.64] ;  /* 0x0000000a6c3e8981 */ /* 0x000322000c1e1500 */
[----:B0-----:R-:W-:Y:S01]  /*51f0*/  PRMT R85, RZ, 0x7610, R85 ;  /* 0x00007610ff557816 */ /* 0x001fe20000000055 */
[----:B-1----:R-:W-:Y:S01]  /*5200*/  IMAD.X R107, R37, 0x1, R120, P2 ;  /* 0x00000001256b7824 */ /* 0x002fe200010e0678 */
[----:B------:R-:W-:-:S04]  /*5210*/  IADD3 RZ, P2, PT, R40, R119, RZ ;  /* 0x0000007728ff7210 */ /* 0x000fc80007f5e0ff */
[----:B------:R0:W4:Y:S01]  /*5220*/  @!P0 LDG.E.U16 R85, desc[UR10][R54.64] ;  /* 0x0000000a36558981 */ /* 0x000122000c1e1500 */
[----:B------:R-:W-:Y:S01]  /*5230*/  PRMT R220, RZ, 0x7610, R220 ;  /* 0x00007610ffdc7816 */ /* 0x000fe200000000dc */
[--C-:B------:R-:W-:Y:S01]  /*5240*/  IMAD.IADD R106, R36, 0x1, R119.reuse ;  /* 0x00000001246a7824 */ /* 0x100fe200078e0277 */
[----:B------:R-:W-:Y:S01]  /*5250*/  PRMT R108, RZ, 0x7610, R108 ;  /* 0x00007610ff6c7816 */ /* 0x000fe2000000006c */
[--C-:B------:R-:W-:Y:S01]  /*5260*/  IMAD.X R213, R41, 0x1, R120.reuse, P2 ;  /* 0x0000000129d57824 */ /* 0x100fe200010e0678 */
[-C--:B------:R-:W-:Y:S01]  /*5270*/  IADD3 RZ, P2, PT, R44, R119.reuse, RZ ;  /* 0x000000772cff7210 */ /* 0x080fe20007f5e0ff */
[----:B------:R-:W-:Y:S01]  /*5280*/  IMAD.IADD R110, R42, 0x1, R119 ;  /* 0x000000012a6e7824 */ /* 0x000fe200078e0277 */
[----:B------:R1:W4:Y:S01]  /*5290*/  @!P0 LDG.E.U16 R220, desc[UR10][R106.64] ;  /* 0x0000000a6adc8981 */ /* 0x000322000c1e1500 */
[----:B0-----:R-:W-:Y:S01]  /*52a0*/  IMAD.X R55, R47, 0x1, R120, P1 ;  /* 0x000000012f377824 */ /* 0x001fe200008e0678 */
[----:B------:R-:W-:Y:S02]  /*52b0*/  IADD3 RZ, P1, PT, R50, R119, RZ ;  /* 0x0000007732ff7210 */ /* 0x000fe40007f3e0ff */
[----:B------:R0:W4:Y:S01]  /*52c0*/  @!P0 LDG.E.U16 R108, desc[UR10][R110.64] ;  /* 0x0000000a6e6c8981 */ /* 0x000122000c1e1500 */
[----:B------:R-:W-:Y:S01]  /*52d0*/  PRMT R61, RZ, 0x7610, R61 ;  /* 0x00007610ff3d7816 */ /* 0x000fe2000000003d */
[--C-:B------:R-:W-:Y:S01]  /*52e0*/  IMAD.IADD R212, R40, 0x1, R119.reuse ;  /* 0x0000000128d47824 */ /* 0x100fe200078e0277 */
[----:B------:R-:W-:Y:S01]  /*52f0*/  PRMT R84, RZ, 0x7610, R84 ;  /* 0x00007610ff547816 */ /* 0x000fe20000000054 */
[----:B------:R-:W-:-:S02]  /*5300*/  IMAD.IADD R54, R46, 0x1, R119 ;  /* 0x000000012e367824 */ /* 0x000fc400078e0277 */
[--C-:B-1----:R-:W-:Y:S01]  /*5310*/  IMAD.X R107, R45, 0x1, R120.reuse, P2 ;  /* 0x000000012d6b7824 */ /* 0x102fe200010e0678 */
[-C--:B------:R-:W-:Y:S01]  /*5320*/  IADD3 RZ, P2, PT, R48, R119.reuse, RZ ;  /* 0x0000007730ff7210 */ /* 0x080fe20007f5e0ff */
[----:B------:R1:W4:Y:S01]  /*5330*/  @!P0 LDG.E.U16 R61, desc[UR10][R212.64] ;  /* 0x0000000ad43d8981 */ /* 0x000322000c1e1500 */
[----:B0-----:R-:W-:Y:S01]  /*5340*/  IMAD.X R111, R51, 0x1, R120, P1 ;  /* 0x00000001336f7824 */ /* 0x001fe200008e0678 */
[-C--:B------:R-:W-:Y:S02]  /*5350*/  IADD3 RZ, P1, PT, R114, R119.reuse, RZ ;  /* 0x0000007772ff7210 */ /* 0x080fe40007f3e0ff */
[----:B------:R0:W4:Y:S01]  /*5360*/  @!P0 LDG.E.U16 R84, desc[UR10][R54.64] ;  /* 0x0000000a36548981 */ /* 0x000122000c1e1500 */
[----:B------:R-:W-:Y:S01]  /*5370*/  PRMT R60, RZ, 0x7610, R60 ;  /* 0x00007610ff3c7816 */ /* 0x000fe2000000003c */
[----:B------:R-:W-:Y:S01]  /*5380*/  IMAD.IADD R216, R48, 0x1, R119 ;  /* 0x0000000130d87824 */ /* 0x000fe200078e0277 */
[----:B------:R-:W-:Y:S01]  /*5390*/  PRMT R219, RZ, 0x7610, R219 ;  /* 0x00007610ffdb7816 */ /* 0x000fe200000000db */
[--C-:B------:R-:W-:Y:S01]  /*53a0*/  IMAD.X R217, R49, 0x1, R120.reuse, P2 ;  /* 0x0000000131d97824 */ /* 0x100fe200010e0678 */
[----:B-1----:R-:W-:Y:S01]  /*53b0*/  PRMT R213, RZ, 0x7610, R213 ;  /* 0x00007610ffd57816 */ /* 0x002fe200000000d5 */
[--C-:B------:R-:W-:Y:S01]  /*53c0*/  IMAD.IADD R106, R44, 0x1, R119.reuse ;  /* 0x000000012c6a7824 */ /* 0x100fe200078e0277 */
[-C--:B------:R-:W-:Y:S01]  /*53d0*/  IADD3 RZ, P2, PT, R112, R119.reuse, RZ ;  /* 0x0000007770ff7210 */ /* 0x080fe20007f5e0ff */
[----:B------:R-:W-:Y:S01]  /*53e0*/  IMAD.IADD R110, R50, 0x1, R119 ;  /* 0x00000001326e7824 */ /* 0x000fe200078e0277 */
[----:B------:R1:W4:Y:S01]  /*53f0*/  @!P0 LDG.E.U16 R60, desc[UR10][R216.64] ;  /* 0x0000000ad83c8981 */ /* 0x000322000c1e1500 */
[----:B0-----:R-:W-:Y:S01]  /*5400*/  IMAD.X R55, R115, 0x1, R120, P1 ;  /* 0x0000000173377824 */ /* 0x001fe200008e0678 */
[----:B------:R-:W-:-:S02]  /*5410*/  IADD3 RZ, P1, PT, R116, R119, RZ ;  /* 0x0000007774ff7210 */ /* 0x000fc40007f3e0ff */
[----:B------:R0:W4:Y:S01]  /*5420*/  @!P0 LDG.E.U16 R219, desc[UR10][R106.64] ;  /* 0x0000000a6adb8981 */ /* 0x000122000c1e1500 */
[----:B------:R-:W-:-:S03]  /*5430*/  PRMT R218, RZ, 0x7610, R218 ;  /* 0x00007610ffda7816 */ /* 0x000fc600000000da */
[----:B------:R0:W4:Y:S01]  /*5440*/  @!P0 LDG.E.U16 R213, desc[UR10][R110.64] ;  /* 0x0000000a6ed58981 */ /* 0x000122000c1e1500 */
[--C-:B-1----:R-:W-:Y:S02]  /*5450*/  IMAD.X R217, R117, 0x1, R120.reuse, P1 ;  /* 0x0000000175d97824 */ /* 0x102fe400008e0678 */
[--C-:B0-----:R-:W-:Y:S02]  /*5460*/  IMAD.IADD R106, R112, 0x1, R119.reuse ;  /* 0x00000001706a7824 */ /* 0x101fe400078e0277 */
[--C-:B------:R-:W-:Y:S01]  /*5470*/  IMAD.X R107, R113, 0x1, R120.reuse, P2 ;  /* 0x00000001716b7824 */ /* 0x100fe200010e0678 */
[----:B------:R-:W-:Y:S01]  /*5480*/  IADD3 R110, P1, PT, R184, R119, RZ ;  /* 0x00000077b86e7210 */ /* 0x000fe20007f3e0ff */
[----:B------:R-:W-:Y:S01]  /*5490*/  IMAD.IADD R54, R114, 0x1, R119 ;  /* 0x0000000172367824 */ /* 0x000fe200078e0277 */
[----:B------:R-:W-:Y:S02]  /*54a0*/  PRMT R75, RZ, 0x7610, R75 ;  /* 0x00007610ff4b7816 */ /* 0x000fe4000000004b */
[----:B------:R0:W4:Y:S01]  /*54b0*/  @!P0 LDG.E.U16 R218, desc[UR10][R106.64] ;  /* 0x0000000a6ada8981 */ /* 0x000122000c1e1500 */
[----:B------:R-:W-:Y:S01]  /*54c0*/  IMAD.X R111, R183, 0x1, R120, P1 ;  /* 0x00000001b76f7824 */ /* 0x000fe200008e0678 */
[----:B------:R-:W-:Y:S01]  /*54d0*/  PRMT R59, RZ, 0x7610, R59 ;  /* 0x00007610ff3b7816 */ /* 0x000fe2000000003b */
[----:B------:R-:W-:Y:S01]  /*54e0*/  IMAD.IADD R216, R116, 0x1, R119 ;  /* 0x0000000174d87824 */ /* 0x000fe200078e0277 */
[----:B------:R1:W4:Y:S01]  /*54f0*/  @!P0 LDG.E.U16 R75, desc[UR10][R54.64] ;  /* 0x0000000a364b8981 */ /* 0x000322000c1e1500 */
[----:B------:R-:W-:-:S03]  /*5500*/  PRMT R242, RZ, 0x7610, R242 ;  /* 0x00007610fff27816 */ /* 0x000fc600000000f2 */
[----:B------:R3:W4:Y:S01]  /*5510*/  @!P0 LDG.E.U16 R59, desc[UR10][R216.64] ;  /* 0x0000000ad83b8981 */ /* 0x000722000c1e1500 */
[-C--:B0-----:R-:W-:Y:S02]  /*5520*/  IADD3 R106, P1, PT, R176, R119.reuse, RZ ;  /* 0x00000077b06a7210 */ /* 0x081fe40007f3e0ff */
[----:B------:R-:W-:Y:S01]  /*5530*/  PRMT R243, RZ, 0x7610, R243 ;  /* 0x00007610fff37816 */ /* 0x000fe200000000f3 */
[----:B------:R0:W4:Y:S02]  /*5540*/  @!P0 LDG.E.U16 R242, desc[UR10][R110.64] ;  /* 0x0000000a6ef28981 */ /* 0x000124000c1e1500 */
[----:B------:R-:W-:Y:S01]  /*5550*/  IMAD.X R107, R175, 0x1, R120, P1 ;  /* 0x00000001af6b7824 */ /* 0x000fe200008e0678 */
[-C--:B-1----:R-:W-:Y:S02]  /*5560*/  IADD3 R54, P1, PT, R168, R119.reuse, RZ ;  /* 0x00000077a8367210 */ /* 0x082fe40007f3e0ff */
[----:B------:R-:W-:Y:S02]  /*5570*/  PRMT R244, RZ, 0x7610, R244 ;  /* 0x00007610fff47816 */ /* 0x000fe400000000f4 */
[----:B------:R1:W4:Y:S01]  /*5580*/  @!P0 LDG.E.U16 R243, desc[UR10][R106.64] ;  /* 0x0000000a6af38981 */ /* 0x000322000c1e1500 */
[----:B------:R-:W-:Y:S01]  /*5590*/  IMAD.X R55, R167, 0x1, R120, P1 ;  /* 0x00000001a7377824 */ /* 0x000fe200008e0678 */
[----:B---3--:R-:W-:-:S02]  /*55a0*/  IADD3 R216, P1, PT, R160, R119, RZ ;  /* 0x00000077a0d87210 */ /* 0x008fc40007f3e0ff */
[-C--:B------:R-:W-:Y:S02]  /*55b0*/  IADD3 R222, P2, PT, R192, R119.reuse, RZ ;  /* 0x00000077c0de7210 */ /* 0x080fe40007f5e0ff */
[----:B------:R-:W-:Y:S01]  /*55c0*/  PRMT R241, RZ, 0x7610, R241 ;  /* 0x00007610fff17816 */ /* 0x000fe200000000f1 */
[--C-:B------:R-:W-:Y:S01]  /*55d0*/  IMAD.X R217, R159, 0x1, R120.reuse, P1 ;  /* 0x000000019fd97824 */ /* 0x100fe200008e0678 */
[-C--:B0-----:R-:W-:Y:S01]  /*55e0*/  IADD3 R110, P1, PT, R152, R119.reuse, RZ ;  /* 0x00000077986e7210 */ /* 0x081fe20007f3e0ff */
[----:B------:R0:W3:Y:S04]  /*55f0*/  @!P0 LDG.E.U16 R244, desc[UR10][R54.64] ;  /* 0x0000000a36f48981 */ /* 0x0000e8000c1e1500 */
[--C-:B------:R-:W-:Y:S01]  /*5600*/  IMAD.X R111, R151, 0x1, R120.reuse, P1 ;  /* 0x00000001976f7824 */ /* 0x100fe200008e0678 */
[----:B-1----:R-:W-:Y:S01]  /*5610*/  IADD3 R106, P1, PT, R144, R119, RZ ;  /* 0x00000077906a7210 */ /* 0x002fe20007f3e0ff */
[----:B------:R-:W-:-:S04]  /*5620*/  IMAD.X R223, R191, 0x1, R120, P2 ;  /* 0x00000001bfdf7824 */ /* 0x000fc800010e0678 */
[----:B------:R-:W-:Y:S01]  /*5630*/  IMAD.X R107, R143, 0x1, R120, P1 ;  /* 0x000000018f6b7824 */ /* 0x000fe200008e0678 */
[----:B0-----:R-:W-:Y:S01]  /*5640*/  IADD3 R54, P1, PT, R136, R119, RZ ;  /* 0x0000007788367210 */ /* 0x001fe20007f3e0ff */
[----:B------:R0:W3:Y:S01]  /*5650*/  @!P0 LDG.E.U16 R241, desc[UR10][R222.64] ;  /* 0x0000000adef18981 */ /* 0x0000e2000c1e1500 */
[----:B------:R-:W-:-:S03]  /*5660*/  PRMT R246, RZ, 0x7610, R246 ;  /* 0x00007610fff67816 */ /* 0x000fc600000000f6 */
[----:B------:R-:W-:Y:S01]  /*5670*/  IMAD.X R55, R135, 0x1, R120, P1 ;  /* 0x0000000187377824 */ /* 0x000fe200008e0678 */
[----:B------:R-:W-:Y:S02]  /*5680*/  PRMT R247, RZ, 0x7610, R247 ;  /* 0x00007610fff77816 */ /* 0x000fe400000000f7 */
[----:B------:R1:W3:Y:S01]  /*5690*/  @!P0 LDG.E.U16 R246, desc[UR10][R110.64] ;  /* 0x0000000a6ef68981 */ /* 0x0002e2000c1e1500 */
[----:B0-----:R-:W-:-:S03]  /*56a0*/  IADD3 R222, P1, PT, R128, R119, RZ ;  /* 0x0000007780de7210 */ /* 0x001fc60007f3e0ff */
[----:B------:R0:W3:Y:S02]  /*56b0*/  @!P0 LDG.E.U16 R247, desc[UR10][R106.64] ;  /* 0x0000000a6af78981 */ /* 0x0000e4000c1e1500 */
[----:B------:R-:W-:Y:S01]  /*56c0*/  IMAD.X R223, R127, 0x1, R120, P1 ;  /* 0x000000017fdf7824 */ /* 0x000fe200008e0678 */
[----:B-1----:R-:W-:Y:S02]  /*56d0*/  IADD3 R110, P1, PT, R2, R119, RZ ;  /* 0x00000077026e7210 */ /* 0x002fe40007f3e0ff */
[----:B------:R-:W-:-:S03]  /*56e0*/  PRMT R248, RZ, 0x7610, R248 ;  /* 0x00007610fff87816 */ /* 0x000fc600000000f8 */
[--C-:B------:R-:W-:Y:S01]  /*56f0*/  IMAD.X R111, R3, 0x1, R120.reuse, P1 ;  /* 0x00000001036f7824 */ /* 0x100fe200008e0678 */
[----:B0-----:R-:W-:Y:S02]  /*5700*/  IADD3 R106, P1, PT, R190, R119, RZ ;  /* 0x00000077be6a7210 */ /* 0x001fe40007f3e0ff */
[----:B------:R-:W-:Y:S01]  /*5710*/  PRMT R245, RZ, 0x7610, R245 ;  /* 0x00007610fff57816 */ /* 0x000fe200000000f5 */
[----:B------:R0:W3:Y:S01]  /*5720*/  @!P0 LDG.E.U16 R248, desc[UR10][R54.64] ;  /* 0x0000000a36f88981 */ /* 0x0000e2000c1e1500 */
[----:B------:R-:W-:Y:S01]  /*5730*/  PRMT R249, RZ, 0x7610, R249 ;  /* 0x00007610fff97816 */ /* 0x000fe200000000f9 */
[----:B------:R-:W-:-:S03]  /*5740*/  IMAD.X R107, R189, 0x1, R120, P1 ;  /* 0x00000001bd6b7824 */ /* 0x000fc600008e0678 */
[----:B------:R1:W3:Y:S04]  /*5750*/  @!P0 LDG.E.U16 R245, desc[UR10][R216.64] ;  /* 0x0000000ad8f58981 */ /* 0x0002e8000c1e1500 */
[----:B------:R5:W3:Y:S01]  /*5760*/  @!P0 LDG.E.U16 R249, desc[UR10][R222.64] ;  /* 0x0000000adef98981 */ /* 0x000ae2000c1e1500 */
[----:B0-----:R-:W-:-:S05]  /*5770*/  IADD3 R54, P1, PT, R182, R119, RZ ;  /* 0x00000077b6367210 */ /* 0x001fca0007f3e0ff */
[----:B------:R-:W-:Y:S01]  /*5780*/  IMAD.X R55, R181, 0x1, R120, P1 ;  /* 0x00000001b5377824 */ /* 0x000fe200008e0678 */
[----:B-1----:R-:W-:Y:S02]  /*5790*/  PRMT R216, RZ, 0x7610, R216 ;  /* 0x00007610ffd87816 */ /* 0x002fe400000000d8 */
[-C--:B-----5:R-:W-:Y:S02]  /*57a0*/  IADD3 R222, P1, PT, R174, R119.reuse, RZ ;  /* 0x00000077aede7210 */ /* 0x0a0fe40007f3e0ff */
[----:B------:R-:W-:Y:S02]  /*57b0*/  PRMT R250, RZ, 0x7610, R250 ;  /* 0x00007610fffa7816 */ /* 0x000fe400000000fa */
[----:B------:R0:W5:Y:S01]  /*57c0*/  @!P0 LDG.E.U16 R216, desc[UR10][R54.64] ;  /* 0x0000000a36d88981 */ /* 0x000162000c1e1500 */
[----:B------:R-:W-:Y:S01]  /*57d0*/  PRMT R217, RZ, 0x7610, R217 ;  /* 0x00007610ffd97816 */ /* 0x000fe200000000d9 */
[----:B------:R-:W-:Y:S02]  /*57e0*/  IMAD.X R223, R173, 0x1, R120, P1 ;  /* 0x00000001addf7824 */ /* 0x000fe400008e0678 */
[----:B------:R1:W3:Y:S04]  /*57f0*/  @!P0 LDG.E.U16 R250, desc[UR10][R110.64] ;  /* 0x0000000a6efa8981 */ /* 0x0002e8000c1e1500 */
[----:B------:R1:W3:Y:S01]  /*5800*/  @!P0 LDG.E.U16 R217, desc[UR10][R106.64] ;  /* 0x0000000a6ad98981 */ /* 0x0002e2000c1e1500 */
[----:B0-----:R-:W-:-:S05]  /*5810*/  IADD3 R54, P1, PT, R166, R119, RZ ;  /* 0x00000077a6367210 */ /* 0x001fca0007f3e0ff */
[----:B------:R-:W-:Y:S01]  /*5820*/  IMAD.X R55, R165, 0x1, R120, P1 ;  /* 0x00000001a5377824 */ /* 0x000fe200008e0678 */
[----:B-1----:R-:W-:Y:S02]  /*5830*/  PRMT R111, RZ, 0x7610, R111 ;  /* 0x00007610ff6f7816 */ /* 0x002fe4000000006f */
[-C--:B------:R-:W-:Y:S02]  /*5840*/  IADD3 R106, P1, PT, R158, R119.reuse, RZ ;  /* 0x000000779e6a7210 */ /* 0x080fe40007f3e0ff */
[----:B------:R-:W-:Y:S02]  /*5850*/  PRMT R212, RZ, 0x7610, R212 ;  /* 0x00007610ffd47816 */ /* 0x000fe400000000d4 */
[----:B------:R0:W3:Y:S01]  /*5860*/  @!P0 LDG.E.U16 R111, desc[UR10][R54.64] ;  /* 0x0000000a366f8981 */ /* 0x0000e2000c1e1500 */
[----:B------:R-:W-:Y:S01]  /*5870*/  IMAD.X R107, R157, 0x1, R120, P1 ;  /* 0x000000019d6b7824 */ /* 0x000fe200008e0678 */
[----:B------:R-:W-:Y:S02]  /*5880*/  PRMT R109, RZ, 0x7610, R109 ;  /* 0x00007610ff6d7816 */ /* 0x000fe4000000006d */
[----:B------:R1:W3:Y:S01]  /*5890*/  @!P0 LDG.E.U16 R212, desc[UR10][R222.64] ;  /* 0x0000000aded48981 */ /* 0x0002e2000c1e1500 */
[----:B0-----:R-:W-:-:S05]  /*58a0*/  IADD3 R54, P1, PT, R150, R119, RZ ;  /* 0x0000007796367210 */ /* 0x001fca0007f3e0ff */
[----:B------:R-:W-:Y:S01]  /*58b0*/  IMAD.X R55, R149, 0x1, R120, P1 ;  /* 0x0000000195377824 */ /* 0x000fe200008e0678 */
[-C--:B-1----:R-:W-:Y:S02]  /*58c0*/  IADD3 R222, P1, PT, R142, R119.reuse, RZ ;  /* 0x000000778ede7210 */ /* 0x082fe40007f3e0ff */
[----:B------:R-:W-:Y:S02]  /*58d0*/  PRMT R110, RZ, 0x7610, R110 ;  /* 0x00007610ff6e7816 */ /* 0x000fe4000000006e */
[----:B------:R0:W3:Y:S01]  /*58e0*/  @!P0 LDG.E.U16 R109, desc[UR10][R54.64] ;  /* 0x0000000a366d8981 */ /* 0x0000e2000c1e1500 */
[----:B------:R-:W-:Y:S01]  /*58f0*/  IMAD.X R223, R141, 0x1, R120, P1 ;  /* 0x000000018ddf7824 */ /* 0x000fe200008e0678 */
[----:B------:R-:W-:Y:S02]  /*5900*/  PRMT R73, RZ, 0x7610, R73 ;  /* 0x00007610ff497816 */ /* 0x000fe40000000049 */
[----:B------:R1:W3:Y:S01]  /*5910*/  @!P0 LDG.E.U16 R110, desc[UR10][R106.64] ;  /* 0x0000000a6a6e8981 */ /* 0x0002e2000c1e1500 */
[----:B------:R-:W1:Y:S03]  /*5920*/  S2UR UR6, SR_CgaCtaId ;  /* 0x00000000000679c3 */ /* 0x000e660000008800 */
[----:B------:R1:W3:Y:S01]  /*5930*/  @!P0 LDG.E.U16 R73, desc[UR10][R222.64] ;  /* 0x0000000ade498981 */ /* 0x0002e2000c1e1500 */
[----:B0-----:R-:W-:-:S02]  /*5940*/  IADD3 R54, P1, PT, R134, R119, RZ ;  /* 0x0000007786367210 */ /* 0x001fc40007f3e0ff */
[----:B-1----:R-:W-:-:S03]  /*5950*/  PRMT R107, RZ, 0x7610, R107 ;  /* 0x00007610ff6b7816 */ /* 0x002fc6000000006b */
[----:B------:R-:W-:Y:S01]  /*5960*/  IMAD.X R55, R133, 0x1, R120, P1 ;  /* 0x0000000185377824 */ /* 0x000fe200008e0678 */
[-C--:B------:R-:W-:Y:S02]  /*5970*/  IADD3 R222, P1, PT, R126, R119.reuse, RZ ;  /* 0x000000777ede7210 */ /* 0x080fe40007f3e0ff */
[----:B------:R-:W-:Y:S02]  /*5980*/  SHF.R.S32.HI R251, RZ, 0x6, R230 ;  /* 0x00000006fffb7819 */ /* 0x000fe400000114e6 */
[----:B------:R0:W3:Y:S01]  /*5990*/  @!P0 LDG.E.U16 R107, desc[UR10][R54.64] ;  /* 0x0000000a366b8981 */ /* 0x0000e2000c1e1500 */
[----:B------:R-:W-:Y:S02]  /*59a0*/  IMAD.SHL.U32 R230, R231, 0x2, RZ ;  /* 0x00000002e7e67824 */ /* 0x000fe400078e00ff */
[----:B------:R-:W-:Y:S01]  /*59b0*/  IMAD.X R223, R125, 0x1, R120, P1 ;  /* 0x000000017ddf7824 */ /* 0x000fe200008e0678 */
[----:B------:R-:W-:Y:S02]  /*59c0*/  SGXT R251, R251, 0x1 ;  /* 0x00000001fbfb781a */ /* 0x000fe40000000200 */
[----:B0-----:R-:W-:-:S02]  /*59d0*/  IADD3 R54, P1, PT, R4, R119, RZ ;  /* 0x0000007704367210 */ /* 0x001fc40007f3e0ff */
[----:B------:R-:W-:Y:S02]  /*59e0*/  PRMT R105, RZ, 0x7610, R105 ;  /* 0x00007610ff697816 */ /* 0x000fe40000000069 */
[----:B------:R-:W-:Y:S01]  /*59f0*/  LOP3.LUT R251, R230, 0x90, R251, 0x78, !PT ;  /* 0x00000090e6fb7812 */ /* 0x000fe200078e78fb */
[----:B------:R-:W-:Y:S01]  /*5a00*/  IMAD.X R55, R5, 0x1, R120, P1 ;  /* 0x0000000105377824 */ /* 0x000fe200008e0678 */
[----:B------:R-:W-:Y:S02]  /*5a10*/  IADD3 R230, P1, PT, R164, R119, RZ ;  /* 0x00000077a4e67210 */ /* 0x000fe40007f3e0ff */
[----:B------:R-:W-:Y:S02]  /*5a20*/  PRMT R106, RZ, 0x7610, R106 ;  /* 0x00007610ff6a7816 */ /* 0x000fe4000000006a */
[----:B------:R0:W3:Y:S01]  /*5a30*/  @!P0 LDG.E.U16 R105, desc[UR10][R54.64] ;  /* 0x0000000a36698981 */ /* 0x0000e2000c1e1500 */
[----:B------:R-:W-:Y:S01]  /*5a40*/  IMAD.X R231, R163, 0x1, R120, P1 ;  /* 0x00000001a3e77824 */ /* 0x000fe200008e0678 */
[----:B------:R-:W-:-:S02]  /*5a50*/  UMOV UR4, 0x400 ;  /* 0x0000040000047882 */ /* 0x000fc40000000000 */
[----:B------:R1:W3:Y:S01]  /*5a60*/  @!P0 LDG.E.U16 R106, desc[UR10][R222.64] ;  /* 0x0000000ade6a8981 */ /* 0x0002e2000c1e1500 */
[----:B0-----:R-:W-:Y:S01]  /*5a70*/  IADD3 R54, P1, PT, R172, R119, RZ ;  /* 0x00000077ac367210 */ /* 0x001fe20007f3e0ff */
[----:B------:R-:W-:Y:S01]  /*5a80*/  ULEA UR4, UR6, UR4, 0x18 ;  /* 0x0000000406047291 */ /* 0x000fe2000f8ec0ff */
[----:B-1----:R-:W-:-:S03]  /*5a90*/  PRMT R223, RZ, 0x7610, R223 ;  /* 0x00007610ffdf7816 */ /* 0x002fc600000000df */
[----:B------:R-:W-:Y:S01]  /*5aa0*/  IMAD.X R55, R171, 0x1, R120, P1 ;  /* 0x00000001ab377824 */ /* 0x000fe200008e0678 */
[----:B------:R-:W-:-:S04]  /*5ab0*/  PRMT R222, RZ, 0x7610, R222 ;  /* 0x00007610ffde7816 */ /* 0x000fc800000000de */
[----:B------:R0:W3:Y:S04]  /*5ac0*/  @!P0 LDG.E.U16 R223, desc[UR10][R54.64] ;  /* 0x0000000a36df8981 */ /* 0x0000e8000c1e1500 */
[----:B------:R1:W-:Y:S04]  /*5ad0*/  STS.U16 [R251+UR4+0x4200], R224 ;  /* 0x004200e0fb007988 */ /* 0x0003e80008000404 */
[----:B------:R1:W3:Y:S01]  /*5ae0*/  @!P0 LDG.E.U16 R222, desc[UR10][R230.64] ;  /* 0x0000000ae6de8981 */ /* 0x0002e2000c1e1500 */
[----:B0-----:R-:W-:Y:S02]  /*5af0*/  IADD3 R54, P1, PT, R180, R119, RZ ;  /* 0x00000077b4367210 */ /* 0x001fe40007f3e0ff */
[----:B-1----:R-:W-:-:S03]  /*5b00*/  PRMT R224, RZ, 0x7610, R224 ;  /* 0x00007610ffe07816 */ /* 0x002fc600000000e0 */
[----:B------:R-:W-:Y:S01]  /*5b10*/  IMAD.X R55, R179, 0x1, R120, P1 ;  /* 0x00000001b3377824 */ /* 0x000fe200008e0678 */
[----:B------:R-:W-:-:S04]  /*5b20*/  IADD3 R230, P1, PT, R188, R119, RZ ;  /* 0x00000077bce67210 */ /* 0x000fc80007f3e0ff */
[----:B------:R0:W3:Y:S01]  /*5b30*/  @!P0 LDG.E.U16 R224, desc[UR10][R54.64] ;  /* 0x0000000a36e08981 */ /* 0x0000e2000c1e1500 */
[----:B------:R-:W-:-:S03]  /*5b40*/  IMAD.X R231, R187, 0x1, R120, P1 ;  /* 0x00000001bbe77824 */ /* 0x000fc600008e0678 */
[----:B--2---:R1:W-:Y:S01]  /*5b50*/  STS.U16 [R251+UR4+0x4600], R226 ;  /* 0x004600e2fb007988 */ /* 0x0043e20008000404 */
[----:B0-----:R-:W-:Y:S02]  /*5b60*/  IADD3 R54, P1, PT, R156, R119, RZ ;  /* 0x000000779c367210 */ /* 0x001fe40007f3e0ff */
[----:B-1----:R-:W-:-:S03]  /*5b70*/  PRMT R226, RZ, 0x7610, R226 ;  /* 0x00007610ffe27816 */ /* 0x002fc600000000e2 */
[--C-:B------:R-:W-:Y:S01]  /*5b80*/  IMAD.X R55, R155, 0x1, R120.reuse, P1 ;  /* 0x000000019b377824 */ /* 0x100fe200008e0678 */
[----:B------:R0:W-:Y:S04]  /*5b90*/  STS.U16 [R251+UR4+0x4000], R225 ;  /* 0x004000e1fb007988 */ /* 0x0001e80008000404 */
[----:B------:R1:W2:Y:S01]  /*5ba0*/  @!P0 LDG.E.U16 R226, desc[UR10][R54.64] ;  /* 0x0000000a36e28981 */ /* 0x0002a2000c1e1500 */
[----:B0-----:R-:W-:Y:S02]  /*5bb0*/  PRMT R225, RZ, 0x7610, R225 ;  /* 0x00007610ffe17816 */ /* 0x001fe400000000e1 */
[----:B-1----:R-:W-:Y:S01]  /*5bc0*/  IADD3 R54, P1, PT, R148, R119, RZ ;  /* 0x0000007794367210 */ /* 0x002fe20007f3e0ff */
[----:B------:R0:W-:Y:S04]  /*5bd0*/  STS.U16 [R251+UR4+0x4400], R227 ;  /* 0x004400e3fb007988 */ /* 0x0001e80008000404 */
[----:B------:R1:W2:Y:S01]  /*5be0*/  @!P0 LDG.E.U16 R225, desc[UR10][R230.64] ;  /* 0x0000000ae6e18981 */ /* 0x0002a2000c1e1500 */
[----:B------:R-:W-:Y:S01]  /*5bf0*/  IMAD.X R55, R147, 0x1, R120, P1 ;  /* 0x0000000193377824 */ /* 0x000fe200008e0678 */
[----:B0-----:R-:W-:-:S02]  /*5c00*/  PRMT R227, RZ, 0x7610, R227 ;  /* 0x00007610ffe37816 */ /* 0x001fc400000000e3 */
[----:B------:R0:W-:Y:S01]  /*5c10*/  STS.U16 [R251+UR4+0x4a00], R228 ;  /* 0x004a00e4fb007988 */ /* 0x0001e20008000404 */
[----:B-1----:R-:W-:-:S03]  /*5c20*/  IADD3 R230, P1, PT, R140, R119, RZ ;  /* 0x000000778ce67210 */ /* 0x002fc60007f3e0ff */
[----:B------:R1:W2:Y:S02]  /*5c30*/  @!P0 LDG.E.U16 R227, desc[UR10][R54.64] ;  /* 0x0000000a36e38981 */ /* 0x0002a4000c1e1500 */
[----:B------:R-:W-:Y:S01]  /*5c40*/  IMAD.X R231, R139, 0x1, R120, P1 ;  /* 0x000000018be77824 */ /* 0x000fe200008e0678 */
[----:B0-----:R-:W-:Y:S01]  /*5c50*/  PRMT R228, RZ, 0x7610, R228 ;  /* 0x00007610ffe47816 */ /* 0x001fe200000000e4 */
[----:B------:R0:W-:Y:S01]  /*5c60*/  STS.U16 [R251+UR4+0x4800], R229 ;  /* 0x004800e5fb007988 */ /* 0x0001e20008000404 */
[----:B-1----:R-:W-:-:S04]  /*5c70*/  IADD3 R54, P1, PT, R132, R119, RZ ;  /* 0x0000007784367210 */ /* 0x002fc80007f3e0ff */
[----:B------:R1:W2:Y:S04]  /*5c80*/  @!P0 LDG.E.U16 R228, desc[UR10][R230.64] ;  /* 0x0000000ae6e48981 */ /* 0x0002a8000c1e1500 */
[----:B------:R1:W-:Y:S01]  /*5c90*/  STS.U16 [R251+UR4+0x4c00], R236 ;  /* 0x004c00ecfb007988 */ /* 0x0003e20008000404 */
[----:B------:R-:W-:Y:S01]  /*5ca0*/  IMAD.X R55, R131, 0x1, R120, P1 ;  /* 0x0000000183377824 */ /* 0x000fe200008e0678 */
[----:B0-----:R-:W-:Y:S02]  /*5cb0*/  PRMT R229, RZ, 0x7610, R229 ;  /* 0x00007610ffe57816 */ /* 0x001fe400000000e5 */
[----:B-1----:R-:W-:Y:S01]  /*5cc0*/  LOP3.LUT R230, R251, 0x20, RZ, 0x3c, !PT ;  /* 0x00000020fbe67812 */ /* 0x002fe200078e3cff */
[----:B------:R-:W-:Y:S01]  /*5cd0*/  STS.U16 [R251+UR4+0x4e00], R232 ;  /* 0x004e00e8fb007988 */ /* 0x000fe20008000404 */
[----:B------:R-:W-:-:S03]  /*5ce0*/  IADD3 R236, P1, PT, R124, R119, RZ ;  /* 0x000000777cec7210 */ /* 0x000fc60007f3e0ff */
[----:B------:R0:W-:Y:S04]  /*5cf0*/  STS.U16 [R230+UR4+0x4100], R237 ;  /* 0x004100ede6007988 */ /* 0x0001e80008000404 */
[----:B------:R1:W2:Y:S01]  /*5d00*/  @!P0 LDG.E.U16 R229, desc[UR10][R54.64] ;  /* 0x0000000a36e58981 */ /* 0x0002a2000c1e1500 */
[----:B0-----:R-:W-:Y:S01]  /*5d10*/  IMAD.X R237, R123, 0x1, R120, P1 ;  /* 0x000000017bed7824 */ /* 0x001fe200008e0678 */
[----:B-1----:R-:W-:Y:S02]  /*5d20*/  IADD3 R54, P1, PT, R6, R119, RZ ;  /* 0x0000007706367210 */ /* 0x002fe40007f3e0ff */
[----:B------:R-:W-:-:S03]  /*5d30*/  PRMT R232, RZ, 0x7610, R232 ;  /* 0x00007610ffe87816 */ /* 0x000fc600000000e8 */
[----:B------:R-:W-:Y:S01]  /*5d40*/  IMAD.X R55, R7, 0x1, R120, P1 ;  /* 0x0000000107377824 */ /* 0x000fe200008e0678 */
[----:B------:R-:W-:-:S04]  /*5d50*/  PRMT R231, RZ, 0x7610, R231 ;  /* 0x00007610ffe77816 */ /* 0x000fc800000000e7 */
[----:B------:R0:W2:Y:S04]  /*5d60*/  @!P0 LDG.E.U16 R232, desc[UR10][R54.64] ;  /* 0x0000000a36e88981 */ /* 0x0000a8000c1e1500 */
[----:B------:R1:W-:Y:S04]  /*5d70*/  STS.U16 [R230+UR4+0x4500], R233 ;  /* 0x004500e9e6007988 */ /* 0x0003e80008000404 */
[----:B------:R4:W2:Y:S01]  /*5d80*/  @!P0 LDG.E.U16 R231, desc[UR10][R236.64] ;  /* 0x0000000aece78981 */ /* 0x0008a2000c1e1500 */
[----:B0-----:R-:W-:Y:S02]  /*5d90*/  IADD3 R54, P1, PT, R186, R119, RZ ;  /* 0x00000077ba367210 */ /* 0x001fe40007f3e0ff */
[----:B-1----:R-:W-:-:S03]  /*5da0*/  PRMT R233, RZ, 0x7610, R233 ;  /* 0x00007610ffe97816 */ /* 0x002fc600000000e9 */
[----:B------:R-:W-:Y:S01]  /*5db0*/  IMAD.X R55, R185, 0x1, R120, P1 ;  /* 0x00000001b9377824 */ /* 0x000fe200008e0678 */
[----:B----4-:R-:W-:-:S04]  /*5dc0*/  IADD3 R236, P1, PT, R178, R119, RZ ;  /* 0x00000077b2ec7210 */ /* 0x010fc80007f3e0ff */
[----:B------:R0:W4:Y:S01]  /*5dd0*/  @!P0 LDG.E.U16 R233, desc[UR10][R54.64] ;  /* 0x0000000a36e98981 */ /* 0x000122000c1e1500 */
[----:B------:R-:W-:-:S03]  /*5de0*/  IMAD.X R237, R177, 0x1, R120, P1 ;  /* 0x00000001b1ed7824 */ /* 0x000fc600008e0678 */
[----:B------:R1:W-:Y:S01]  /*5df0*/  STS.U16 [R230+UR4+0x4700], R235 ;  /* 0x004700ebe6007988 */ /* 0x0003e20008000404 */
[----:B0-----:R-:W-:Y:S02]  /*5e00*/  IADD3 R54, P1, PT, R170, R119, RZ ;  /* 0x00000077aa367210 */ /* 0x001fe40007f3e0ff */
[----:B-1----:R-:W-:-:S03]  /*5e10*/  PRMT R235, RZ, 0x7610, R235 ;  /* 0x00007610ffeb7816 */ /* 0x002fc600000000eb */
[----:B------:R-:W-:Y:S01]  /*5e20*/  IMAD.X R55, R169, 0x1, R120, P1 ;  /* 0x00000001a9377824 */ /* 0x000fe200008e0678 */
[----:B------:R0:W-:Y:S04]  /*5e30*/  STS.U16 [R230+UR4+0x4300], R234 ;  /* 0x004300eae6007988 */ /* 0x0001e80008000404 */
[----:B------:R1:W2:Y:S01]  /*5e40*/  @!P0 LDG.E.U16 R235, desc[UR10][R54.64] ;  /* 0x0000000a36eb8981 */ /* 0x0002a2000c1e1500 */
[----:B0-----:R-:W-:Y:S02]  /*5e50*/  PRMT R234, RZ, 0x7610, R234 ;  /* 0x00007610ffea7816 */ /* 0x001fe400000000ea */
[-C--:B-1----:R-:W-:Y:S01]  /*5e60*/  IADD3 R54, P1, PT, R162, R119.reuse, RZ ;  /* 0x00000077a2367210 */ /* 0x082fe20007f3e0ff */
[----:B------:R0:W-:Y:S04]  /*5e70*/  STS.U16 [R230+UR4+0x4900], R56 ;  /* 0x00490038e6007988 */ /* 0x0001e80008000404 */
[----:B------:R1:W2:Y:S01]  /*5e80*/  @!P0 LDG.E.U16 R234, desc[UR10][R236.64] ;  /* 0x0000000aecea8981 */ /* 0x0002a2000c1e1500 */
[----:B------:R-:W-:Y:S01]  /*5e90*/  IMAD.X R55, R161, 0x1, R120, P1 ;  /* 0x00000001a1377824 */ /* 0x000fe200008e0678 */
[----:B0-----:R-:W-:-:S02]  /*5ea0*/  IADD3 R56, P1, PT, R154, R119, RZ ;  /* 0x000000779a387210 */ /* 0x001fc40007f3e0ff */
[----:B-1----:R-:W-:Y:S01]  /*5eb0*/  PRMT R236, RZ, 0x7610, R236 ;  /* 0x00007610ffec7816 */ /* 0x002fe200000000ec */
[----:B------:R0:W-:Y:S05]  /*5ec0*/  STS.U16 [R230+UR4+0x4d00], R57 ;  /* 0x004d0039e6007988 */ /* 0x0001ea0008000404 */
[----:B------:R1:W2:Y:S01]  /*5ed0*/  @!P0 LDG.E.U16 R236, desc[UR10][R54.64] ;  /* 0x0000000a36ec8981 */ /* 0x0002a2000c1e1500 */
[----:B0-----:R-:W-:-:S03]  /*5ee0*/  IMAD.X R57, R153, 0x1, R120, P1 ;  /* 0x0000000199397824 */ /* 0x001fc600008e0678 */
[----:B------:R0:W-:Y:S01]  /*5ef0*/  STS.U16 [R230+UR4+0x4b00], R238 ;  /* 0x004b00eee6007988 */ /* 0x0001e20008000404 */
[----:B-1----:R-:W-:-:S05]  /*5f00*/  IADD3 R54, P1, PT, R146, R119, RZ ;  /* 0x0000007792367210 */ /* 0x002fca0007f3e0ff */
[----:B------:R-:W-:Y:S01]  /*5f10*/  IMAD.X R55, R145, 0x1, R120, P1 ;  /* 0x0000000191377824 */ /* 0x000fe200008e0678 */
[----:B0-----:R-:W-:Y:S02]  /*5f20*/  PRMT R238, RZ, 0x7610, R238 ;  /* 0x00007610ffee7816 */ /* 0x001fe400000000ee */
[----:B------:R-:W-:-:S04]  /*5f30*/  PRMT R237, RZ, 0x7610, R237 ;  /* 0x00007610ffed7816 */ /* 0x000fc800000000ed */
[----:B------:R0:W4:Y:S04]  /*5f40*/  @!P0 LDG.E.U16 R238, desc[UR10][R54.64] ;  /* 0x0000000a36ee8981 */ /* 0x000128000c1e1500 */
[----:B------:R1:W-:Y:S04]  /*5f50*/  STS.U16 [R230+UR4+0x4f00], R239 ;  /* 0x004f00efe6007988 */ /* 0x0003e80008000404 */
[----:B------:R5:W4:Y:S01]  /*5f60*/  @!P0 LDG.E.U16 R237, desc[UR10][R56.64] ;  /* 0x0000000a38ed8981 */ /* 0x000b22000c1e1500 */
[----:B0-----:R-:W-:Y:S02]  /*5f70*/  IADD3 R54, P1, PT, R138, R119, RZ ;  /* 0x000000778a367210 */ /* 0x001fe40007f3e0ff */
[----:B-1----:R-:W-:-:S03]  /*5f80*/  PRMT R239, RZ, 0x7610, R239 ;  /* 0x00007610ffef7816 */ /* 0x002fc600000000ef */
[----:B------:R-:W-:Y:S01]  /*5f90*/  IMAD.X R55, R137, 0x1, R120, P1 ;  /* 0x0000000189377824 */ /* 0x000fe200008e0678 */
[----:B-----5:R-:W-:-:S04]  /*5fa0*/  IADD3 R56, P1, PT, R130, R119, RZ ;  /* 0x0000007782387210 */ /* 0x020fc80007f3e0ff */
[----:B------:R0:W5:Y:S01]  /*5fb0*/  @!P0 LDG.E.U16 R239, desc[UR10][R54.64] ;  /* 0x0000000a36ef8981 */ /* 0x000162000c1e1500 */
[----:B------:R-:W-:-:S03]  /*5fc0*/  IMAD.X R57, R129, 0x1, R120, P1 ;  /* 0x0000000181397824 */ /* 0x000fc600008e0678 */
[----:B------:R1:W-:Y:S01]  /*5fd0*/  STS.U16 [R251+UR4+0x3000], R252 ;  /* 0x003000fcfb007988 */ /* 0x0003e20008000404 */
[----:B0-----:R-:W-:-:S03]  /*5fe0*/  IADD3 R54, P1, PT, R122, R119, RZ ;  /* 0x000000777a367210 */ /* 0x001fc60007f3e0ff */
[----:B------:R0:W-:Y:S01]  /*5ff0*/  STS.U16 [R251+UR4+0x3400], R52 ;  /* 0x00340034fb007988 */ /* 0x0001e20008000404 */
[----:B-1----:R-:W-:Y:S01]  /*6000*/  PRMT R252, RZ, 0x7610, R252 ;  /* 0x00007610fffc7816 */ /* 0x002fe200000000fc */
[----:B------:R-:W-:Y:S02]  /*6010*/  IMAD.X R55, R121, 0x1, R120, P1 ;  /* 0x0000000179377824 */ /* 0x000fe400008e0678 */
[----:B------:R1:W-:Y:S04]  /*6020*/  STS.U16 [R251+UR4+0x2800], R240 ;  /* 0x002800f0fb007988 */ /* 0x0003e80008000404 */
[----:B------:R1:W5:Y:S01]  /*6030*/  @!P0 LDG.E.U16 R252, desc[UR10][R54.64] ;  /* 0x0000000a36fc8981 */ /* 0x000362000c1e1500 */
[----:B0-----:R-:W-:-:S03]  /*6040*/  IADD3 R52, P1, PT, R8, R119, RZ ;  /* 0x0000007708347210 */ /* 0x001fc60007f3e0ff */
[----:B------:R0:W-:Y:S01]  /*6050*/  STS.U16 [R251+UR4+0x2c00], R53 ;  /* 0x002c0035fb007988 */ /* 0x0001e20008000404 */
[----:B-1----:R-:W-:Y:S02]  /*6060*/  PRMT R240, RZ, 0x7610, R240 ;  /* 0x00007610fff07816 */ /* 0x002fe400000000f0 */
[----:B------:R-:W-:-:S04]  /*6070*/  PRMT R54, RZ, 0x7610, R54 ;  /* 0x00007610ff367816 */ /* 0x000fc80000000036 */
[----:B------:R1:W5:Y:S01]  /*6080*/  @!P0 LDG.E.U16 R240, desc[UR10][R56.64] ;  /* 0x0000000a38f08981 */ /* 0x000362000c1e1500 */
[----:B0-----:R-:W-:-:S05]  /*6090*/  IMAD.X R53, R9, 0x1, R120, P1 ;  /* 0x0000000109357824 */ /* 0x001fca00008e0678 */
[----:B------:R0:W5:Y:S01]  /*60a0*/  @!P0 LDG.E.U16 R54, desc[UR10][R52.64] ;  /* 0x0000000a34368981 */ /* 0x000162000c1e1500 */
[----:B-1----:R-:W0:Y:S01]  /*60b0*/  S2R R56, SR_TID.X ;  /* 0x0000000000387919 */ /* 0x002e220000002100 */
[----:B------:R-:W1:Y:S02]  /*60c0*/  S2UR UR7, SR_CgaCtaId ;  /* 0x00000000000779c3 */ /* 0x000e640000008800 */
[----:B------:R0:W-:Y:S02]  /*60d0*/  STS.U16 [R251+UR4+0x3c00], R213 ;  /* 0x003c00d5fb007988 */ /* 0x0001e40008000404 */
[----:B0-----:R-:W-:Y:S02]  /*60e0*/  LOP3.LUT R52, R56, 0x3f, RZ, 0xc0, !PT ;  /* 0x0000003f38347812 */ /* 0x001fe400078ec0ff */
[----:B------:R-:W-:-:S03]  /*60f0*/  SHF.R.S32.HI R55, RZ, 0x6, R56 ;  /* 0x00000006ff377819 */ /* 0x000fc60000011438 */
[----:B------:R-:W-:Y:S01]  /*6100*/  IMAD.SHL.U32 R53, R52, 0x2, RZ ;  /* 0x0000000234357824 */ /* 0x000fe200078e00ff */
[----:B------:R-:W-:-:S04]  /*6110*/  SGXT R52, R55, 0x1 ;  /* 0x000000013734781a */ /* 0x000fc80000000200 */
[----:B------:R-:W-:Y:S01]  /*6120*/  LOP3.LUT R57, R53, 0x90, R52, 0x78, !PT ;  /* 0x0000009035397812 */ /* 0x000fe200078e7834 */
[C---:B------:R-:W-:Y:S01]  /*6130*/  IMAD.SHL.U32 R52, R56.reuse, 0x8, RZ ;  /* 0x0000000838347824 */ /* 0x040fe200078e00ff */
[----:B------:R-:W-:-:S04]  /*6140*/  LOP3.LUT R53, R56, 0x7, RZ, 0xc0, !PT ;  /* 0x0000000738357812 */ /* 0x000fc800078ec0ff */
[----:B------:R-:W-:Y:S01]  /*6150*/  LOP3.LUT R52, R52, 0x30, RZ, 0xc0, !PT ;  /* 0x0000003034347812 */ /* 0x000fe200078ec0ff */
[----:B------:R-:W-:-:S04]  /*6160*/  IMAD.SHL.U32 R213, R53, 0x10, RZ ;  /* 0x0000001035d57824 */ /* 0x000fc800078e00ff */
[----:B------:R-:W-:Y:S02]  /*6170*/  IMAD R55, R53, 0x40, R52 ;  /* 0x0000004035377824 */ /* 0x000fe400078e0234 */
[----:B------:R-:W-:Y:S01]  /*6180*/  IMAD.SHL.U32 R52, R56, 0x2, RZ ;  /* 0x0000000238347824 */ /* 0x000fe200078e00ff */
[----:B------:R0:W-:Y:S01]  /*6190*/  STS.U16 [R251+UR4+0x400], R242 ;  /* 0x000400f2fb007988 */ /* 0x0001e20008000404 */
[----:B------:R-:W-:-:S03]  /*61a0*/  UMOV UR6, 0x400 ;  /* 0x0000040000067882 */ /* 0x000fc60000000000 */
[--C-:B0-----:R-:W-:Y:S02]  /*61b0*/  LOP3.LUT R242, R55, 0x10, R52.reuse, 0x78, !PT ;  /* 0x0000001037f27812 */ /* 0x101fe400078e7834 */
[----:B------:R-:W-:Y:S02]  /*61c0*/  LOP3.LUT R55, R213, 0x30, R52, 0x78, !PT ;  /* 0x00000030d5377812 */ /* 0x000fe400078e7834 */
[----:B------:R-:W-:Y:S01]  /*61d0*/  LOP3.LUT R52, R56, 0x60, RZ, 0xc0, !PT ;  /* 0x0000006038347812 */ /* 0x000fe200078ec0ff */
[----:B-1----:R-:W-:Y:S01]  /*61e0*/  ULEA UR6, UR7, UR6, 0x18 ;  /* 0x0000000607067291 */ /* 0x002fe2000f8ec0ff */
[----:B------:R0:W-:Y:S03]  /*61f0*/  STS.U16 [R251+UR4+0x3800], R108 ;  /* 0x0038006cfb007988 */ /* 0x0001e60008000404 */
[----:B------:R-:W-:Y:S01]  /*6200*/  IMAD R52, R53, 0x4, R52 ;  /* 0x0000000435347824 */ /* 0x000fe200078e0234 */
[----:B---3--:R-:W-:Y:S04]  /*6210*/  STS.U16 [R251+UR4], R241 ;  /* 0x000000f1fb007988 */ /* 0x008fe80008000404 */
[----:B------:R-:W-:Y:S01]  /*6220*/  STS.U16 [R251+UR4+0x800], R243 ;  /* 0x000800f3fb007988 */ /* 0x000fe20008000404 */
[----:B0-----:R-:W-:Y:S01]  /*6230*/  IMAD.U32 R108, R52, 0x20, R55 ;  /* 0x00000020346c7824 */ /* 0x001fe200078e0037 */
[----:B------:R-:W-:-:S02]  /*6240*/  LOP3.LUT R52, R57, 0x40, RZ, 0x3c, !PT ;  /* 0x0000004039347812 */ /* 0x000fc400078e3cff */
[----:B------:R-:W-:Y:S04]  /*6250*/  STS.U16 [R251+UR4+0xc00], R244 ;  /* 0x000c00f4fb007988 */ /* 0x000fe80008000404 */
[----:B------:R-:W-:Y:S04]  /*6260*/  STS.U16 [R251+UR4+0x1000], R245 ;  /* 0x001000f5fb007988 */ /* 0x000fe80008000404 */
[----:B------:R-:W-:Y:S04]  /*6270*/  STS.U16 [R251+UR4+0x1400], R246 ;  /* 0x001400f6fb007988 */ /* 0x000fe80008000404 */
[----:B------:R-:W-:Y:S04]  /*6280*/  STS.U16 [R251+UR4+0x1800], R247 ;  /* 0x001800f7fb007988 */ /* 0x000fe80008000404 */
[----:B------:R-:W-:Y:S04]  /*6290*/  STS.U16 [R251+UR4+0x1c00], R248 ;  /* 0x001c00f8fb007988 */ /* 0x000fe80008000404 */
[----:B------:R-:W-:Y:S04]  /*62a0*/  STS.U16 [R251+UR4+0x2000], R249 ;  /* 0x002000f9fb007988 */ /* 0x000fe80008000404 */
[----:B------:R-:W-:Y:S04]  /*62b0*/  STS.U16 [R251+UR4+0x2400], R250 ;  /* 0x002400fafb007988 */ /* 0x000fe80008000404 */
[----:B------:R0:W-:Y:S04]  /*62c0*/  STS.U16 [R230+UR4+0x1500], R109 ;  /* 0x0015006de6007988 */ /* 0x0001e80008000404 */
[----:B------:R-:W-:Y:S01]  /*62d0*/  STS.U16 [R230+UR4+0x2900], R58 ;  /* 0x0029003ae6007988 */ /* 0x000fe20008000404 */
[----:B0-----:R-:W-:-:S03]  /*62e0*/  LOP3.LUT R109, R57, 0x60, RZ, 0x3c, !PT ;  /* 0x00000060396d7812 */ /* 0x001fc600078e3cff */
        /* <DEDUP_REMOVED lines=8> */
[----:B------:R-:W-:Y:S04]  /*6370*/  STS.U16 [R230+UR4+0xd00], R111 ;  /* 0x000d006fe6007988 */ /* 0x000fe80008000404 */
        /* <DEDUP_REMOVED lines=14> */
[----:B--2---:R-:W-:Y:S04]  /*6460*/  STS.U16 [R52+UR6+0x200], R225 ;  /* 0x000200e134007988 */ /* 0x004fe80008000406 */
        /* <DEDUP_REMOVED lines=12> */
[----:B----4-:R-:W-:Y:S04]  /*6530*/  STS.U16 [R109+UR6+0x300], R233 ;  /* 0x000300e96d007988 */ /* 0x010fe80008000406 */
[----:B------:R-:W-:Y:S04]  /*6540*/  STS.U16 [R109+UR6+0x700], R234 ;  /* 0x000700ea6d007988 */ /* 0x000fe80008000406 */
[----:B------:R-:W-:Y:S04]  /*6550*/  STS.U16 [R109+UR6+0xb00], R235 ;  /* 0x000b00eb6d007988 */ /* 0x000fe80008000406 */
[----:B------:R-:W-:Y:S04]  /*6560*/  STS.U16 [R109+UR6+0xf00], R236 ;  /* 0x000f00ec6d007988 */ /* 0x000fe80008000406 */
[----:B------:R-:W-:Y:S04]  /*6570*/  STS.U16 [R109+UR6+0x1300], R237 ;  /* 0x001300ed6d007988 */ /* 0x000fe80008000406 */
[----:B------:R-:W-:Y:S04]  /*6580*/  STS.U16 [R109+UR6+0x1700], R238 ;  /* 0x001700ee6d007988 */ /* 0x000fe80008000406 */
[----:B-----5:R-:W-:Y:S04]  /*6590*/  STS.U16 [R109+UR6+0x1b00], R239 ;  /* 0x001b00ef6d007988 */ /* 0x020fe80008000406 */
[----:B------:R-:W-:Y:S04]  /*65a0*/  STS.U16 [R109+UR6+0x1f00], R240 ;  /* 0x001f00f06d007988 */ /* 0x000fe80008000406 */
[----:B------:R-:W-:Y:S04]  /*65b0*/  STS.U16 [R109+UR6+0x2300], R252 ;  /* 0x002300fc6d007988 */ /* 0x000fe80008000406 */
[----:B------:R-:W-:Y:S01]  /*65c0*/  STS.U16 [R109+UR6+0x2700], R54 ;  /* 0x002700366d007988 */ /* 0x000fe20008000406 */
[----:B------:R-:W-:Y:S01]  /*65d0*/  BAR.SYNC.DEFER_BLOCKING 0x0 ;  /* 0x0000000000007b1d */ /* 0x000fe20000010000 */
[----:B------:R-:W-:-:S05]  /*65e0*/  IMAD.SHL.U32 R213, R56, 0x20, RZ ;  /* 0x0000002038d57824 */ /* 0x000fca00078e00ff */
[----:B------:R-:W-:-:S04]  /*65f0*/  LOP3.LUT R213, R242, 0x200, R213, 0xf8, !PT ;  /* 0x00000200f2d57812 */ /* 0x000fc800078ef8d5 */
[----:B0-----:R-:W-:Y:S01]  /*6600*/  LOP3.LUT R212, R213, 0x20, RZ, 0x3c, !PT ;  /* 0x00000020d5d47812 */ /* 0x001fe200078e3cff */
[----:B------:R-:W-:Y:S04]  /*6610*/  LDSM.16.MT88.4 R104, [R213+UR6+0x4000] ;  /* 0x00400006d568783b */ /* 0x000fe80008004200 */
[----:B------:R-:W0:Y:S04]  /*6620*/  LDSM.16.M88.4 R72, [R108+UR6] ;  /* 0x000000066c48783b */ /* 0x000e280008000200 */
[----:B------:R-:W1:Y:S04]  /*6630*/  LDSM.16.M88.4 R52, [R108+UR6+0x1000] ;  /* 0x001000066c34783b */ /* 0x000e680008000200 */
[----:B------:R-:W2:Y:S04]  /*6640*/  LDSM.16.M88.4 R56, [R108+UR6+0x2000] ;  /* 0x002000066c38783b */ /* 0x000ea80008000200 */
[----:B------:R-:W3:Y:S04]  /*6650*/  LDSM.16.M88.4 R60, [R108+UR6+0x3000] ;  /* 0x003000066c3c783b */ /* 0x000ee80008000200 */
[----:B------:R-:W4:Y:S01]  /*6660*/  LDSM.16.MT88.4 R84, [R212+UR6+0x4000] ;  /* 0x00400006d454783b */ /* 0x000f220008004200 */
[C---:B0-----:R-:W-:Y:S08]  /*6670*/  HMMA.16816.F32 R88, R104.reuse, R72, R88 ;  /* 0x000000486858723c */ /* 0x041ff00000001858 */
[C---:B-1----:R-:W-:Y:S08]  /*6680*/  HMMA.16816.F32 R92, R104.reuse, R52, R92 ;  /* 0x00000034685c723c */ /* 0x042ff0000000185c */
[C---:B--2---:R-:W-:Y:S08]  /*6690*/  HMMA.16816.F32 R96, R104.reuse, R56, R96 ;  /* 0x000000386860723c */ /* 0x044ff00000001860 */
[----:B---3--:R-:W-:Y:S01]  /*66a0*/  HMMA.16816.F32 R100, R104, R60, R100 ;  /* 0x0000003c6864723c */ /* 0x008fe20000001864 */
[----:B------:R-:W0:Y:S07]  /*66b0*/  LDSM.16.MT88.4 R104, [R213+UR6+0x4400] ;  /* 0x00440006d568783b */ /* 0x000e2e0008004200 */
[C---:B----4-:R-:W-:Y:S08]  /*66c0*/  HMMA.16816.F32 R76, R84.reuse, R72, R76 ;  /* 0x00000048544c723c */ /* 0x050ff0000000184c */
[C---:B------:R-:W-:Y:S08]  /*66d0*/  HMMA.16816.F32 R64, R84.reuse, R52, R64 ;  /* 0x000000345440723c */ /* 0x040ff00000001840 */
[C---:B------:R-:W-:Y:S08]  /*66e0*/  HMMA.16816.F32 R68, R84.reuse, R56, R68 ;  /* 0x000000385444723c */ /* 0x040ff00000001844 */
[----:B------:R-:W-:Y:S01]  /*66f0*/  HMMA.16816.F32 R80, R84, R60, R80 ;  /* 0x0000003c5450723c */ /* 0x000fe20000001850 */
[----:B------:R-:W1:Y:S01]  /*6700*/  LDSM.16.MT88.4 R84, [R212+UR6+0x4400] ;  /* 0x00440006d454783b */ /* 0x000e620008004200 */
[----:B------:R-:W-:-:S06]  /*6710*/  LOP3.LUT R60, R108, 0x40, RZ, 0x3c, !PT ;  /* 0x000000406c3c7812 */ /* 0x000fcc00078e3cff */
[C---:B0-----:R-:W-:Y:S08]  /*6720*/  HMMA.16816.F32 R88, R104.reuse, R74, R88 ;  /* 0x0000004a6858723c */ /* 0x041ff00000001858 */
[C---:B------:R-:W-:Y:S08]  /*6730*/  HMMA.16816.F32 R92, R104.reuse, R54, R92 ;  /* 0x00000036685c723c */ /* 0x040ff0000000185c */
[C---:B------:R-:W-:Y:S08]  /*6740*/  HMMA.16816.F32 R96, R104.reuse, R58, R96 ;  /* 0x0000003a6860723c */ /* 0x040ff00000001860 */
[----:B------:R-:W-:Y:S01]  /*6750*/  HMMA.16816.F32 R100, R104, R62, R100 ;  /* 0x0000003e6864723c */ /* 0x000fe20000001864 */
[----:B------:R-:W-:Y:S07]  /*6760*/  LDSM.16.MT88.4 R104, [R213+UR6+0x4800] ;  /* 0x00480006d568783b */ /* 0x000fee0008004200 */
[C---:B-1----:R-:W-:Y:S01]  /*6770*/  HMMA.16816.F32 R76, R84.reuse, R74, R76 ;  /* 0x0000004a544c723c */ /* 0x042fe2000000184c */
[----:B------:R-:W0:Y:S07]  /*6780*/  LDSM.16.M88.4 R72, [R60+UR6] ;  /* 0x000000063c48783b */ /* 0x000e2e0008000200 */
[C---:B------:R-:W-:Y:S01]  /*6790*/  HMMA.16816.F32 R108, R84.reuse, R54, R64 ;  /* 0x00000036546c723c */ /* 0x040fe20000001840 */
[----:B------:R-:W1:Y:S04]  /*67a0*/  LDSM.16.M88.4 R64, [R60+UR6+0x1000] ;  /* 0x001000063c40783b */ /* 0x000e680008000200 */
[----:B------:R-:W2:Y:S03]  /*67b0*/  LDSM.16.M88.4 R52, [R60+UR6+0x2000] ;  /* 0x002000063c34783b */ /* 0x000ea60008000200 */
[C---:B------:R-:W-:Y:S01]  /*67c0*/  HMMA.16816.F32 R68, R84.reuse, R58, R68 ;  /* 0x0000003a5444723c */ /* 0x040fe20000001844 */
[----:B------:R-:W3:Y:S07]  /*67d0*/  LDSM.16.M88.4 R56, [R60+UR6+0x3000] ;  /* 0x003000063c38783b */ /* 0x000eee0008000200 */
[----:B------:R-:W-:Y:S01]  /*67e0*/  HMMA.16816.F32 R80, R84, R62, R80 ;  /* 0x0000003e5450723c */ /* 0x000fe20000001850 */
[----:B------:R-:W-:Y:S01]  /*67f0*/  IMAD.MOV.U32 R84, RZ, RZ, R122 ;  /* 0x000000ffff547224 */ /* 0x000fe200078e007a */
[----:B------:R-:W4:Y:S01]  /*6800*/  LDSM.16.MT88.4 R60, [R212+UR6+0x4800] ;  /* 0x00480006d43c783b */ /* 0x000f220008004200 */
[----:B------:R-:W-:-:S02]  /*6810*/  IMAD.MOV.U32 R85, RZ, RZ, R121 ;  /* 0x000000ffff557224 */ /* 0x000fc400078e0079 */
[----:B------:R-:W-:-:S04]  /*6820*/  IMAD.WIDE R84, R194, 0x2, R84 ;  /* 0x00000002c2547825 */ /* 0x000fc800078e0254 */
[----:B------:R-:W-:Y:S02]  /*6830*/  IMAD.MOV.U32 R122, RZ, RZ, R84 ;  /* 0x000000ffff7a7224 */ /* 0x000fe400078e0054 */
[----:B------:R-:W-:Y:S02]  /*6840*/  IMAD.MOV.U32 R121, RZ, RZ, R85 ;  /* 0x000000ffff797224 */ /* 0x000fe400078e0055 */
[----:B------:R-:W-:Y:S02]  /*6850*/  IMAD.MOV.U32 R84, RZ, RZ, R124 ;  /* 0x000000ffff547224 */ /* 0x000fe400078e007c */
[----:B------:R-:W-:Y:S02]  /*6860*/  IMAD.MOV.U32 R85, RZ, RZ, R123 ;  /* 0x000000ffff557224 */ /* 0x000fe400078e007b */
[----:B------:R-:W-:Y:S02]  /*6870*/  IMAD.MOV.U32 R87, RZ, RZ, R125 ;  /* 0x000000ffff577224 */ /* 0x000fe400078e007d */
[----:B------:R-:W-:-:S02]  /*6880*/  IMAD.MOV.U32 R86, RZ, RZ, R126 ;  /* 0x000000ffff567224 */ /* 0x000fc400078e007e */
[C---:B------:R-:W-:Y:S01]  /*6890*/  IMAD.WIDE R124, R194.reuse, 0x2, R84 ;  /* 0x00000002c27c7825 */ /* 0x040fe200078e0254 */
[C---:B0-----:R-:W-:Y:S03]  /*68a0*/  HMMA.16816.F32 R88, R104.reuse, R72, R88 ;  /* 0x000000486858723c */ /* 0x041fe60000001858 */
[----:B------:R-:W-:Y:S02]  /*68b0*/  IMAD.MOV.U32 R84, RZ, RZ, R128 ;  /* 0x000000ffff547224 */ /* 0x000fe400078e0080 */
[----:B------:R-:W-:Y:S02]  /*68c0*/  IMAD.MOV.U32 R85, RZ, RZ, R127 ;  /* 0x000000ffff557224 */ /* 0x000fe400078e007f */
[C---:B------:R-:W-:Y:S01]  /*68d0*/  IMAD.WIDE R126, R194.reuse, 0x2, R86 ;  /* 0x00000002c27e7825 */ /* 0x040fe200078e0256 */
[----:B-1----:R-:W-:Y:S03]  /*68e0*/  HMMA.16816.F32 R92, R104, R64, R92 ;  /* 0x00000040685c723c */ /* 0x002fe6000000185c */
[----:B------:R-:W-:-:S05]  /*68f0*/  IMAD.WIDE R84, R194, 0x2, R84 ;  /* 0x00000002c2547825 */ /* 0x000fca00078e0254 */
[----:B--2---:R-:W-:Y:S01]  /*6900*/  HMMA.16816.F32 R96, R104, R52, R96 ;  /* 0x000000346860723c */ /* 0x004fe20000001860 */
[----:B------:R-:W-:Y:S02]  /*6910*/  IMAD.MOV.U32 R123, RZ, RZ, R125 ;  /* 0x000000ffff7b7224 */ /* 0x000fe400078e007d */
[----:B------:R-:W-:-:S05]  /*6920*/  IMAD.MOV.U32 R125, RZ, RZ, R127 ;  /* 0x000000ffff7d7224 */ /* 0x000fca00078e007f */
[----:B---3--:R-:W-:Y:S01]  /*6930*/  HMMA.16816.F32 R100, R104, R56, R100 ;  /* 0x000000386864723c */ /* 0x008fe20000001864 */
[----:B------:R-:W-:Y:S02]  /*6940*/  IMAD.MOV.U32 R104, RZ, RZ, R130 ;  /* 0x000000ffff687224 */ /* 0x000fe400078e0082 */
[----:B------:R-:W-:Y:S02]  /*6950*/  IMAD.MOV.U32 R130, RZ, RZ, R132 ;  /* 0x000000ffff827224 */ /* 0x000fe400078e0084 */
[----:B------:R-:W-:Y:S02]  /*6960*/  IMAD.MOV.U32 R132, RZ, RZ, R134 ;  /* 0x000000ffff847224 */ /* 0x000fe400078e0086 */
[----:B------:R-:W-:Y:S02]  /*6970*/  IMAD.MOV.U32 R128, RZ, RZ, R84 ;  /* 0x000000ffff807224 */ /* 0x000fe400078e0054 */
[----:B------:R-:W-:Y:S02]  /*6980*/  IMAD.MOV.U32 R127, RZ, RZ, R85 ;  /* 0x000000ffff7f7224 */ /* 0x000fe400078e0055 */
[----:B------:R-:W-:-:S04]  /*6990*/  IMAD.WIDE R84, R194, 0x2, R132 ;  /* 0x00000002c2547825 */ /* 0x000fc800078e0284 */
        /* <DEDUP_REMOVED lines=11> */
[----:B------:R-:W-:Y:S02]  /*6a50*/  IMAD.MOV.U32 R142, RZ, RZ, R144 ;  /* 0x000000ffff8e7224 */ /* 0x000fe400078e0090 */
[----:B------:R-:W-:Y:S01]  /*6a60*/  IMAD.MOV.U32 R144, RZ, RZ, R146 ;  /* 0x000000ffff907224 */ /* 0x000fe200078e0092 */
[----:B----4-:R-:W-:Y:S03]  /*6a70*/  HMMA.16816.F32 R108, R60, R64, R108 ;  /* 0x000000403c6c723c */ /* 0x010fe6000000186c */
[----:B------:R-:W-:-:S04]  /*6a80*/  IMAD.WIDE R64, R194, 0x2, R144 ;  /* 0x00000002c2407825 */ /* 0x000fc800078e0290 */
[----:B------:R-:W-:Y:S01]  /*6a90*/  IMAD.MOV.U32 R146, RZ, RZ, R64 ;  /* 0x000000ffff927224 */ /* 0x000fe200078e0040 */
[C---:B------:R-:W-:Y:S01]  /*6aa0*/  HMMA.16816.F32 R76, R60.reuse, R72, R76 ;  /* 0x000000483c4c723c */ /* 0x040fe2000000184c */
[----:B------:R-:W-:Y:S02]  /*6ab0*/  IMAD.MOV.U32 R133, RZ, RZ, R85 ;  /* 0x000000ffff857224 */ /* 0x000fe400078e0055 */
[----:B------:R-:W-:Y:S02]  /*6ac0*/  IMAD.MOV.U32 R64, RZ, RZ, R148 ;  /* 0x000000ffff407224 */ /* 0x000fe400078e0094 */
[----:B------:R-:W-:Y:S02]  /*6ad0*/  IMAD.MOV.U32 R72, RZ, RZ, R136 ;  /* 0x000000ffff487224 */ /* 0x000fe400078e0088 */
[----:B------:R-:W-:Y:S01]  /*6ae0*/  IMAD.MOV.U32 R73, RZ, RZ, R135 ;  /* 0x000000ffff497224 */ /* 0x000fe200078e0087 */
[----:B------:R-:W-:Y:S01]  /*6af0*/  HMMA.16816.F32 R68, R60, R52, R68 ;  /* 0x000000343c44723c */ /* 0x000fe20000001844 */
[----:B------:R-:W-:-:S02]  /*6b00*/  IMAD.MOV.U32 R85, RZ, RZ, R137 ;  /* 0x000000ffff557224 */ /* 0x000fc400078e0089 */
[----:B------:R-:W-:Y:S02]  /*6b10*/  IMAD.MOV.U32 R148, RZ, RZ, R150 ;  /* 0x000000ffff947224 */ /* 0x000fe400078e0096 */
[----:B------:R-:W-:Y:S02]  /*6b20*/  IMAD.MOV.U32 R52, RZ, RZ, R152 ;  /* 0x000000ffff347224 */ /* 0x000fe400078e0098 */
[----:B------:R-:W-:Y:S02]  /*6b30*/  IMAD.MOV.U32 R53, RZ, RZ, R151 ;  /* 0x000000ffff357224 */ /* 0x000fe400078e0097 */
[C---:B------:R-:W-:Y:S01]  /*6b40*/  IMAD.WIDE R136, R194.reuse, 0x2, R72 ;  /* 0x00000002c2887825 */ /* 0x040fe200078e0248 */
[----:B------:R-:W-:Y:S01]  /*6b50*/  HMMA.16816.F32 R80, R60, R56, R80 ;  /* 0x000000383c50723c */ /* 0x000fe20000001850 */
[----:B------:R-:W-:Y:S02]  /*6b60*/  LDSM.16.MT88.4 R60, [R212+UR6+0x4c00] ;  /* 0x004c0006d43c783b */ /* 0x000fe40008004200 */
[----:B------:R-:W-:-:S04]  /*6b70*/  IMAD.WIDE R150, R194, 0x2, R148 ;  /* 0x00000002c2967825 */ /* 0x000fc800078e0294 */
[----:B------:R-:W-:Y:S02]  /*6b80*/  IMAD.MOV.U32 R132, RZ, RZ, R86 ;  /* 0x000000ffff847224 */ /* 0x000fe400078e0056 */
[----:B------:R-:W-:Y:S02]  /*6b90*/  IMAD.MOV.U32 R131, RZ, RZ, R87 ;  /* 0x000000ffff837224 */ /* 0x000fe400078e0057 */
[C---:B------:R-:W-:Y:S02]  /*6ba0*/  IMAD.WIDE R72, R194.reuse, 0x2, R84 ;  /* 0x00000002c2487825 */ /* 0x040fe400078e0254 */
[----:B------:R-:W0:Y:S02]  /*6bb0*/  LDSM.16.MT88.4 R84, [R213+UR6+0x4c00] ;  /* 0x004c0006d554783b */ /* 0x000e240008004200 */
[----:B------:R-:W-:-:S04]  /*6bc0*/  IMAD.WIDE R52, R194, 0x2, R52 ;  /* 0x00000002c2347825 */ /* 0x000fc800078e0234 */
[----:B------:R-:W-:Y:S02]  /*6bd0*/  IMAD.MOV.U32 R149, RZ, RZ, R151 ;  /* 0x000000ffff957224 */ /* 0x000fe400078e0097 */
[----:B------:R-:W-:Y:S02]  /*6be0*/  IMAD.MOV.U32 R152, RZ, RZ, R52 ;  /* 0x000000ffff987224 */ /* 0x000fe400078e0034 */
[----:B------:R-:W-:Y:S02]  /*6bf0*/  IMAD.MOV.U32 R151, RZ, RZ, R53 ;  /* 0x000000ffff977224 */ /* 0x000fe400078e0035 */
[----:B------:R-:W-:Y:S02]  /*6c00*/  IMAD.MOV.U32 R52, RZ, RZ, R154 ;  /* 0x000000ffff347224 */ /* 0x000fe400078e009a */
[----:B------:R-:W-:Y:S02]  /*6c10*/  IMAD.MOV.U32 R53, RZ, RZ, R153 ;  /* 0x000000ffff357224 */ /* 0x000fe400078e0099 */
[----:B------:R-:W-:-:S02]  /*6c20*/  IMAD.MOV.U32 R56, RZ, RZ, R156 ;  /* 0x000000ffff387224 */ /* 0x000fc400078e009c */
[----:B------:R-:W-:Y:S02]  /*6c30*/  IMAD.MOV.U32 R156, RZ, RZ, R158 ;  /* 0x000000ffff9c7224 */ /* 0x000fe400078e009e */
[----:B------:R-:W-:Y:S02]  /*6c40*/  IMAD.MOV.U32 R145, RZ, RZ, R65 ;  /* 0x000000ffff917224 */ /* 0x000fe400078e0041 */
[----:B------:R-:W-:Y:S02]  /*6c50*/  IMAD.MOV.U32 R65, RZ, RZ, R147 ;  /* 0x000000ffff417224 */ /* 0x000fe400078e0093 */
[----:B------:R-:W-:Y:S02]  /*6c60*/  IMAD.MOV.U32 R57, RZ, RZ, R155 ;  /* 0x000000ffff397224 */ /* 0x000fe400078e009b */
[----:B------:R-:W-:-:S04]  /*6c70*/  IMAD.WIDE R154, R194, 0x2, R52 ;  /* 0x00000002c29a7825 */ /* 0x000fc800078e0234 */
[----:B------:R-:W-:-:S04]  /*6c80*/  IMAD.WIDE R52, R194, 0x2, R156 ;  /* 0x00000002c2347825 */ /* 0x000fc800078e029c */
[----:B------:R-:W-:-:S04]  /*6c90*/  IMAD.WIDE R64, R194, 0x2, R64 ;  /* 0x00000002c2407825 */ /* 0x000fc800078e0240 */
        /* <DEDUP_REMOVED lines=11> */
[----:B------:R-:W-:Y:S02]  /*6d50*/  IMAD.MOV.U32 R156, RZ, RZ, R56 ;  /* 0x000000ffff9c7224 */ /* 0x000fe400078e0038 */
[----:B------:R-:W-:-:S02]  /*6d60*/  IMAD.MOV.U32 R57, RZ, RZ, R161 ;  /* 0x000000ffff397224 */ /* 0x000fc400078e00a1 */
[----:B------:R-:W-:Y:S02]  /*6d70*/  IMAD.MOV.U32 R56, RZ, RZ, R162 ;  /* 0x000000ffff387224 */ /* 0x000fe400078e00a2 */
[----:B------:R-:W-:-:S04]  /*6d80*/  IMAD.WIDE R160, R194, 0x2, R52 ;  /* 0x00000002c2a07825 */ /* 0x000fc800078e0234 */
[----:B------:R-:W-:Y:S02]  /*6d90*/  IMAD.MOV.U32 R52, RZ, RZ, R164 ;  /* 0x000000ffff347224 */ /* 0x000fe400078e00a4 */
[----:B------:R-:W-:Y:S02]  /*6da0*/  IMAD.MOV.U32 R53, RZ, RZ, R163 ;  /* 0x000000ffff357224 */ /* 0x000fe400078e00a3 */
[----:B------:R-:W-:Y:S02]  /*6db0*/  IMAD.MOV.U32 R166, RZ, RZ, R168 ;  /* 0x000000ffffa67224 */ /* 0x000fe400078e00a8 */
[----:B------:R-:W-:-:S04]  /*6dc0*/  IMAD.WIDE R64, R194, 0x2, R64 ;  /* 0x00000002c2407825 */ /* 0x000fc800078e0240 */
[----:B------:R-:W-:-:S04]  /*6dd0*/  IMAD.WIDE R162, R194, 0x2, R56 ;  /* 0x00000002c2a27825 */ /* 0x000fc800078e0238 */
[----:B------:R-:W-:Y:S02]  /*6de0*/  IMAD.MOV.U32 R135, RZ, RZ, R137 ;  /* 0x000000ffff877224 */ /* 0x000fe400078e0089 */
[----:B------:R-:W-:-:S04]  /*6df0*/  IMAD.WIDE R52, R194, 0x2, R52 ;  /* 0x00000002c2347825 */ /* 0x000fc800078e0234 */
[----:B------:R-:W-:-:S04]  /*6e00*/  IMAD.WIDE R56, R194, 0x2, R166 ;  /* 0x00000002c2387825 */ /* 0x000fc800078e02a6 */
[----:B------:R-:W-:Y:S02]  /*6e10*/  IMAD.MOV.U32 R138, RZ, RZ, R72 ;  /* 0x000000ffff8a7224 */ /* 0x000fe400078e0048 */
[----:B------:R-:W-:Y:S02]  /*6e20*/  IMAD.MOV.U32 R137, RZ, RZ, R73 ;  /* 0x000000ffff897224 */ /* 0x000fe400078e0049 */
[----:B------:R-:W-:Y:S02]  /*6e30*/  IMAD.MOV.U32 R168, RZ, RZ, R170 ;  /* 0x000000ffffa87224 */ /* 0x000fe400078e00aa */
[----:B------:R-:W-:Y:S02]  /*6e40*/  IMAD.MOV.U32 R166, RZ, RZ, R64 ;  /* 0x000000ffffa67224 */ /* 0x000fe400078e0040 */
[----:B------:R-:W-:-:S04]  /*6e50*/  IMAD.WIDE R72, R194, 0x2, R142 ;  /* 0x00000002c2487825 */ /* 0x000fc800078e028e */
[----:B------:R-:W-:Y:S02]  /*6e60*/  IMAD.MOV.U32 R159, RZ, RZ, R161 ;  /* 0x000000ffff9f7224 */ /* 0x000fe400078e00a1 */
[----:B------:R-:W-:Y:S02]  /*6e70*/  IMAD.MOV.U32 R64, RZ, RZ, R172 ;  /* 0x000000ffff407224 */ /* 0x000fe400078e00ac */
[----:B------:R-:W-:Y:S02]  /*6e80*/  IMAD.MOV.U32 R161, RZ, RZ, R163 ;  /* 0x000000ffffa17224 */ /* 0x000fe400078e00a3 */
[----:B------:R-:W-:Y:S02]  /*6e90*/  IMAD.MOV.U32 R172, RZ, RZ, R174 ;  /* 0x000000ffffac7224 */ /* 0x000fe400078e00ae */
[----:B------:R-:W-:Y:S02]  /*6ea0*/  IMAD.MOV.U32 R164, RZ, RZ, R52 ;  /* 0x000000ffffa47224 */ /* 0x000fe400078e0034 */
[----:B------:R-:W-:-:S02]  /*6eb0*/  IMAD.MOV.U32 R163, RZ, RZ, R53 ;  /* 0x000000ffffa37224 */ /* 0x000fc400078e0035 */
        /* <DEDUP_REMOVED lines=16> */
[----:B------:R-:W-:-:S04]  /*6fc0*/  IMAD.WIDE R56, R194, 0x2, R178 ;  /* 0x00000002c2387825 */ /* 0x000fc800078e02b2 */
[C---:B------:R-:W-:Y:S01]  /*6fd0*/  IMAD.WIDE R64, R194.reuse, 0x2, R64 ;  /* 0x00000002c2407825 */ /* 0x040fe200078e0240 */
[C---:B0-----:R-:W-:Y:S03]  /*6fe0*/  HMMA.16816.F32 R92, R84.reuse, R66, R92 ;  /* 0x00000042545c723c */ /* 0x041fe6000000185c */
[----:B------:R-:W-:Y:S02]  /*6ff0*/  IMAD.MOV.U32 R176, RZ, RZ, R52 ;  /* 0x000000ffffb07224 */ /* 0x000fe400078e0034 */
[----:B------:R-:W-:Y:S02]  /*7000*/  IMAD.MOV.U32 R175, RZ, RZ, R53 ;  /* 0x000000ffffaf7224 */ /* 0x000fe400078e0035 */
[----:B------:R-:W-:Y:S01]  /*7010*/  IMAD.WIDE R52, R194, 0x2, R180 ;  /* 0x00000002c2347825 */ /* 0x000fe200078e02b4 */
[----:B------:R-:W-:Y:S03]  /*7020*/  HMMA.16816.F32 R88, R84, R74, R88 ;  /* 0x0000004a5458723c */ /* 0x000fe60000001858 */
[----:B------:R-:W-:-:S02]  /*7030*/  IMAD.MOV.U32 R180, RZ, RZ, R56 ;  /* 0x000000ffffb47224 */ /* 0x000fc400078e0038 */
[----:B------:R-:W-:Y:S02]  /*7040*/  IMAD.MOV.U32 R172, RZ, RZ, R64 ;  /* 0x000000ffffac7224 */ /* 0x000fe400078e0040 */
[----:B------:R-:W-:Y:S01]  /*7050*/  IMAD.MOV.U32 R171, RZ, RZ, R65 ;  /* 0x000000ffffab7224 */ /* 0x000fe200078e0041 */
[----:B------:R-:W-:Y:S01]  /*7060*/  HMMA.16816.F32 R100, R84, R58, R100 ;  /* 0x0000003a5464723c */ /* 0x000fe20000001864 */
[----:B------:R-:W-:Y:S02]  /*7070*/  IMAD.MOV.U32 R56, RZ, RZ, R184 ;  /* 0x000000ffff387224 */ /* 0x000fe400078e00b8 */
[----:B------:R-:W-:Y:S01]  /*7080*/  IMAD.MOV.U32 R184, RZ, RZ, R186 ;  /* 0x000000ffffb87224 */ /* 0x000fe200078e00ba */
[----:B------:R-:W-:Y:S01]  /*7090*/  UIADD3 UR5, UPT, UPT, UR5, -0x1, URZ ;  /* 0xffffffff05057890 */ /* 0x000fe2000fffe0ff */
[----:B------:R-:W-:-:S03]  /*70a0*/  IMAD.MOV.U32 R186, RZ, RZ, R188 ;  /* 0x000000ffffba7224 */ /* 0x000fc600078e00bc */
[----:B------:R-:W-:Y:S01]  /*70b0*/  HMMA.16816.F32 R76, R60, R74, R76 ;  /* 0x0000004a3c4c723c */ /* 0x000fe2000000184c */
[----:B------:R-:W-:-:S07]  /*70c0*/  IMAD.MOV.U32 R182, RZ, RZ, R52 ;  /* 0x000000ffffb67224 */ /* 0x000fce00078e0034 */
[----:B------:R-:W-:Y:S01]  /*70d0*/  HMMA.16816.F32 R64, R60, R66, R108 ;  /* 0x000000423c40723c */ /* 0x000fe2000000186c */
[----:B------:R-:W-:-:S07]  /*70e0*/  IMAD.MOV.U32 R181, RZ, RZ, R53 ;  /* 0x000000ffffb57224 */ /* 0x000fce00078e0035 */
[----:B------:R-:W-:Y:S01]  /*70f0*/  HMMA.16816.F32 R80, R60, R58, R80 ;  /* 0x0000003a3c50723c */ /* 0x000fe20000001850 */
[----:B------:R-:W-:Y:S01]  /*7100*/  IMAD.WIDE R52, R194, 0x2, R186 ;  /* 0x00000002c2347825 */ /* 0x000fe200078e02ba */
[----:B------:R-:W-:-:S06]  /*7110*/  UISETP.NE.U32.AND UP0, UPT, UR5, URZ, UPT ;  /* 0x000000ff0500728c */ /* 0x000fcc000bf05070 */
[----:B------:R-:W-:Y:S01]  /*7120*/  HMMA.16816.F32 R96, R84, R54, R96 ;  /* 0x000000365460723c */ /* 0x000fe20000001860 */
[----:B------:R-:W-:-:S07]  /*7130*/  IMAD.MOV.U32 R139, RZ, RZ, R105 ;  /* 0x000000ffff8b7224 */ /* 0x000fce00078e0069 */
[----:B------:R-:W-:Y:S01]  /*7140*/  HMMA.16816.F32 R68, R60, R54, R68 ;  /* 0x000000363c44723c */ /* 0x000fe20000001844 */
        /* <DEDUP_REMOVED lines=13> */
[----:B------:R-:W-:-:S04]  /*7220*/  IMAD.WIDE R104, R194, 0x2, R104 ;  /* 0x00000002c2687825 */ /* 0x000fc800078e0268 */
[----:B------:R-:W-:-:S04]  /*7230*/  IMAD.WIDE R72, R194, 0x2, R72 ;  /* 0x00000002c2487825 */ /* 0x000fc800078e0248 */
[----:B------:R-:W-:-:S04]  /*7240*/  IMAD.WIDE R56, R194, 0x2, R56 ;  /* 0x00000002c2387825 */ /* 0x000fc800078e0238 */
[----:B------:R-:W-:-:S04]  /*7250*/  IMAD.WIDE R54, R194, 0x2, R54 ;  /* 0x00000002c2367825 */ /* 0x000fc800078e0236 */
[----:B------:R-:W-:Y:S01]  /*7260*/  IMAD.WIDE R52, R194, 0x2, R190 ;  /* 0x00000002c2347825 */ /* 0x000fe200078e02be */
[----:B------:R-:W-:-:S03]  /*7270*/  UIADD3 UR8, UPT, UPT, UR8, -0x40, URZ ;  /* 0xffffffc008087890 */ /* 0x000fc6000fffe0ff */
[----:B------:R-:W-:-:S04]  /*7280*/  IMAD.WIDE R116, R194, 0x2, R116 ;  /* 0x00000002c2747825 */ /* 0x000fc800078e0274 */
        /* <DEDUP_REMOVED lines=37> */
[----:B------:R-:W-:Y:S01]  /*74e0*/  IMAD.MOV.U32 R191, RZ, RZ, R53 ;  /* 0x000000ffffbf7224 */ /* 0x000fe200078e0035 */
[----:B------:R-:W-:Y:S06]  /*74f0*/  BRA.U UP0, `(.L_x_2) ;  /* 0xffffffd100c87547 */ /* 0x000fec000b83ffff */
[----:B------:R-:W-:Y:S02]  /*7500*/  F2FP.F16.F32.PACK_AB R2, R67, R79 ;  /* 0x0000004f4302723e */ /* 0x000fe400000000ff */
[----:B------:R-:W-:Y:S02]  /*7510*/  F2FP.F16.F32.PACK_AB R4, R95, R91 ;  /* 0x0000005b5f04723e */ /* 0x000fe400000000ff */
[----:B------:R-:W-:Y:S02]  /*7520*/  F2FP.F16.F32.PACK_AB R6, R65, R77 ;  /* 0x0000004d4106723e */ /* 0x000fe400000000ff */
[----:B------:R-:W-:Y:S02]  /*7530*/  F2FP.F16.F32.PACK_AB R8, R93, R89 ;  /* 0x000000595d08723e */ /* 0x000fe400000000ff */
[----:B------:R-:W-:Y:S02]  /*7540*/  F2FP.F16.F32.PACK_AB R3, R83, R71 ;  /* 0x000000475303723e */ /* 0x000fe400000000ff */
[----:B------:R-:W-:-:S02]  /*7550*/  F2FP.F16.F32.PACK_AB R67, R82, R70 ;  /* 0x000000465243723e */ /* 0x000fc400000000ff */
        /* <DEDUP_REMOVED lines=9> */
[----:B------:R-:W-:-:S07]  /*75f0*/  F2FP.F16.F32.PACK_AB R88, R92, R88 ;  /* 0x000000585c58723e */ /* 0x000fce00000000ff */
.L_x_1:
[----:B------:R-:W0:Y:S01]  /*7600*/  S2R R16, SR_TID.X ;  /* 0x0000000000107919 */ /* 0x000e220000002100 */
[----:B------:R-:W1:Y:S01]  /*7610*/  S2UR UR5, SR_CgaCtaId ;  /* 0x00000000000579c3 */ /* 0x000e620000008800 */
[----:B------:R-:W-:Y:S01]  /*7620*/  UMOV UR4, 0x400 ;  /* 0x0000040000047882 */ /* 0x000fe20000000000 */
[----:B------:R-:W-:-:S06]  /*7630*/  LOP3.LUT R195, R195, 0x180, RZ, 0xc0, !PT ;  /* 0x00000180c3c37812 */ /* 0x000fcc00078ec0ff */
[----:B------:R-:W-:Y:S08]  /*7640*/  BAR.SYNC.DEFER_BLOCKING 0x0 ;  /* 0x0000000000007b1d */ /* 0x000ff00000010000 */
[----:B------:R-:W2:Y:S01]  /*7650*/  LDC R39, c[0x0][0x3b8] ;  /* 0x0000ee00ff277b82 */ /* 0x000ea20000000800 */
[----:B------:R-:W3:Y:S01]  /*7660*/  LDCU.128 UR12, c[0x0][0x390] ;  /* 0x00007200ff0c77ac */ /* 0x000ee20008000c00 */
[----:B------:R-:W4:Y:S01]  /*7670*/  LDCU UR6, c[0x0][0x3b4] ;  /* 0x00007680ff0677ac */ /* 0x000f220008000800 */
[----:B-1----:R-:W-:Y:S01]  /*7680*/  ULEA UR4, UR5, UR4, 0x18 ;  /* 0x0000000405047291 */ /* 0x002fe2000f8ec0ff */
[----:B---3--:R-:W-:Y:S01]  /*7690*/  ISETP.GE.AND P0, PT, R118, UR14, PT ;  /* 0x0000000e76007c0c */ /* 0x008fe2000bf06270 */
[C---:B0-----:R-:W-:Y:S01]  /*76a0*/  IMAD.SHL.U32 R10, R16.reuse, 0x4, RZ ;  /* 0x00000004100a7824 */ /* 0x041fe200078e00ff */
[C---:B------:R-:W-:Y:S01]  /*76b0*/  LOP3.LUT R11, R16.reuse, 0x60, RZ, 0xc0, !PT ;  /* 0x00000060100b7812 */ /* 0x040fe200078ec0ff */
[----:B------:R-:W-:Y:S01]  /*76c0*/  IMAD.SHL.U32 R14, R16, 0x10, RZ ;  /* 0x00000010100e7824 */ /* 0x000fe200078e00ff */
[----:B------:R-:W-:Y:S01]  /*76d0*/  SHF.R.S32.HI R13, RZ, 0x4, R16 ;  /* 0x00000004ff0d7819 */ /* 0x000fe20000011410 */
[----:B----4-:R-:W-:Y:S01]  /*76e0*/  IMAD R118, R118, UR6, RZ ;  /* 0x0000000676767c24 */ /* 0x010fe2000f8e02ff */
[----:B------:R-:W-:-:S02]  /*76f0*/  LOP3.LUT R10, R10, 0x38, RZ, 0xc0, !PT ;  /* 0x000000380a0a7812 */ /* 0x000fc400078ec0ff */
[--C-:B------:R-:W-:Y:S02]  /*7700*/  LOP3.LUT R195, R195, 0x48, R16.reuse, 0xf8, !PT ;  /* 0x00000048c3c37812 */ /* 0x100fe400078ef810 */
[----:B------:R-:W-:Y:S01]  /*7710*/  SHF.R.U32.HI R33, RZ, 0x5, R16 ;  /* 0x00000005ff217819 */ /* 0x000fe20000011610 */
[----:B------:R-:W-:Y:S01]  /*7720*/  IMAD R12, R11, 0x10, R10 ;  /* 0x000000100b0c7824 */ /* 0x000fe200078e020a */
[----:B------:R-:W-:Y:S01]  /*7730*/  SGXT R11, R13, 0x1 ;  /* 0x000000010d0b781a */ /* 0x000fe20000000200 */
[C---:B------:R-:W-:Y:S01]  /*7740*/  IMAD.SHL.U32 R10, R16.reuse, 0x40, RZ ;  /* 0x00000040100a7824 */ /* 0x040fe200078e00ff */
[----:B------:R-:W-:Y:S01]  /*7750*/  SGXT.U32 R33, R33, 0x2 ;  /* 0x000000022121781a */ /* 0x000fe20000000000 */
[----:B------:R-:W-:Y:S01]  /*7760*/  IMAD.SHL.U32 R13, R16, 0x200, RZ ;  /* 0x00000200100d7824 */ /* 0x000fe200078e00ff */
[----:B------:R-:W-:Y:S02]  /*7770*/  LOP3.LUT R11, R11, 0x840, RZ, 0xc0, !PT ;  /* 0x000008400b0b7812 */ /* 0x000fe400078ec0ff */
[----:B------:R-:W-:-:S02]  /*7780*/  LOP3.LUT R15, R0, 0x6c, R33, 0xfe, !PT ;  /* 0x0000006c000f7812 */ /* 0x000fc400078efe21 */
[----:B------:R-:W-:Y:S02]  /*7790*/  LOP3.LUT R11, R11, 0x40, R10, 0x78, !PT ;  /* 0x000000400b0b7812 */ /* 0x000fe400078e780a */
[----:B------:R-:W-:Y:S02]  /*77a0*/  LOP3.LUT R13, R13, 0x1800, RZ, 0xc0, !PT ;  /* 0x000018000d0d7812 */ /* 0x000fe400078ec0ff */
[----:B------:R-:W-:Y:S01]  /*77b0*/  LOP3.LUT R16, R0, 0x68, R33, 0xfe, !PT ;  /* 0x0000006800107812 */ /* 0x000fe200078efe21 */
[----:B------:R-:W-:Y:S01]  /*77c0*/  IMAD.IADD R11, R12, 0x1, R11 ;  /* 0x000000010c0b7824 */ /* 0x000fe200078e020b */
[----:B------:R-:W-:Y:S02]  /*77d0*/  LOP3.LUT R14, R13, 0x70, R14, 0xf8, !PT ;  /* 0x000000700d0e7812 */ /* 0x000fe400078ef80e */
[----:B------:R-:W-:Y:S02]  /*77e0*/  LOP3.LUT R12, R0, 0x70, R33, 0xfe, !PT ;  /* 0x00000070000c7812 */ /* 0x000fe400078efe21 */
[----:B------:R-:W-:Y:S01]  /*77f0*/  LOP3.LUT R10, R11, 0x8, RZ, 0x3c, !PT ;  /* 0x000000080b0a7812 */ /* 0x000fe200078e3cff */
[----:B------:R-:W-:Y:S01]  /*7800*/  STS.64 [R11+UR4], R88 ;  /* 0x000000580b007988 */ /* 0x000fe20008000a04 */
[----:B------:R-:W-:-:S02]  /*7810*/  LOP3.LUT R195, R14, R195, RZ, 0x3c, !PT ;  /* 0x000000c30ec37212 */ /* 0x000fc400078e3cff */
[C-C-:B------:R-:W-:Y:S01]  /*7820*/  LOP3.LUT R14, R0.reuse, 0x74, R33.reuse, 0xfe, !PT ;  /* 0x00000074000e7812 */ /* 0x140fe200078efe21 */
[----:B------:R-:W-:Y:S01]  /*7830*/  STS.64 [R11+UR4+0x100], R8 ;  /* 0x000100080b007988 */ /* 0x000fe20008000a04 */
[----:B------:R-:W-:Y:S02]  /*7840*/  LOP3.LUT R34, R195, 0x8, RZ, 0x3c, !PT ;  /* 0x00000008c3227812 */ /* 0x000fe400078e3cff */
[C-C-:B------:R-:W-:Y:S01]  /*7850*/  LOP3.LUT R17, R0.reuse, 0x64, R33.reuse, 0xfe, !PT ;  /* 0x0000006400117812 */ /* 0x140fe200078efe21 */
[----:B------:R-:W-:Y:S01]  /*7860*/  STS.64 [R11+UR4+0x80], R64 ;  /* 0x000080400b007988 */ /* 0x000fe20008000a04 */
[C-C-:B------:R-:W-:Y:S02]  /*7870*/  LOP3.LUT R18, R0.reuse, 0x60, R33.reuse, 0xfe, !PT ;  /* 0x0000006000127812 */ /* 0x140fe400078efe21 */
[C-C-:B------:R-:W-:Y:S01]  /*7880*/  LOP3.LUT R36, R0.reuse, 0x5c, R33.reuse, 0xfe, !PT ;  /* 0x0000005c00247812 */ /* 0x140fe200078efe21 */
[----:B------:R0:W-:Y:S01]  /*7890*/  STS.64 [R11+UR4+0x180], R6 ;  /* 0x000180060b007988 */ /* 0x0001e20008000a04 */
[----:B------:R-:W-:-:S02]  /*78a0*/  LOP3.LUT R38, R0, 0x58, R33, 0xfe, !PT ;  /* 0x0000005800267812 */ /* 0x000fc400078efe21 */
[C-C-:B------:R-:W-:Y:S01]  /*78b0*/  LOP3.LUT R56, R0.reuse, 0x54, R33.reuse, 0xfe, !PT ;  /* 0x0000005400387812 */ /* 0x140fe200078efe21 */
[----:B------:R-:W-:Y:S01]  /*78c0*/  STS.64 [R10+UR4+0x1000], R90 ;  /* 0x0010005a0a007988 */ /* 0x000fe20008000a04 */
[C-C-:B------:R-:W-:Y:S02]  /*78d0*/  LOP3.LUT R57, R0.reuse, 0x50, R33.reuse, 0xfe, !PT ;  /* 0x0000005000397812 */ /* 0x140fe400078efe21 */
[C-C-:B------:R-:W-:Y:S01]  /*78e0*/  LOP3.LUT R19, R0.reuse, 0x4c, R33.reuse, 0xfe, !PT ;  /* 0x0000004c00137812 */ /* 0x140fe200078efe21 */
[----:B------:R-:W-:Y:S01]  /*78f0*/  STS.64 [R10+UR4+0x1100], R4 ;  /* 0x001100040a007988 */ /* 0x000fe20008000a04 */
[C-C-:B------:R-:W-:Y:S02]  /*7900*/  LOP3.LUT R20, R0.reuse, 0x48, R33.reuse, 0xfe, !PT ;  /* 0x0000004800147812 */ /* 0x140fe400078efe21 */
[C---:B------:R-:W-:Y:S01]  /*7910*/  LOP3.LUT R21, R0.reuse, 0x44, R33, 0xfe, !PT ;  /* 0x0000004400157812 */ /* 0x040fe200078efe21 */
[----:B------:R-:W-:Y:S01]  /*7920*/  STS.64 [R10+UR4+0x1080], R66 ;  /* 0x001080420a007988 */ /* 0x000fe20008000a04 */
[----:B0-----:R-:W-:-:S02]  /*7930*/  LOP3.LUT R6, R0, R33, RZ, 0xfc, !PT ;  /* 0x0000002100067212 */ /* 0x001fc400078efcff */
[C-C-:B------:R-:W-:Y:S01]  /*7940*/  LOP3.LUT R7, R0.reuse, 0x78, R33.reuse, 0xfe, !PT ;  /* 0x0000007800077812 */ /* 0x140fe200078efe21 */
[----:B------:R0:W-:Y:S01]  /*7950*/  STS.64 [R10+UR4+0x1180], R2 ;  /* 0x001180020a007988 */ /* 0x0001e20008000a04 */
[--C-:B------:R-:W-:Y:S01]  /*7960*/  LOP3.LUT R22, R0, 0x40, R33.reuse, 0xfe, !PT ;  /* 0x0000004000167812 */ /* 0x100fe200078efe21 */
[----:B--2---:R-:W-:Y:S01]  /*7970*/  IMAD R32, R6, R39, RZ ;  /* 0x0000002706207224 */ /* 0x004fe200078e02ff */
[C-C-:B------:R-:W-:Y:S01]  /*7980*/  LOP3.LUT R13, R0.reuse, 0x7c, R33.reuse, 0xfe, !PT ;  /* 0x0000007c000d7812 */ /* 0x140fe200078efe21 */
[----:B------:R-:W-:Y:S01]  /*7990*/  BAR.SYNC.DEFER_BLOCKING 0x0 ;  /* 0x0000000000007b1d */ /* 0x000fe20000010000 */
[C-C-:B------:R-:W-:Y:S02]  /*79a0*/  LOP3.LUT R23, R0.reuse, 0x3c, R33.reuse, 0xfe, !PT ;  /* 0x0000003c00177812 */ /* 0x140fe400078efe21 */
[C-C-:B------:R-:W-:Y:S02]  /*79b0*/  LOP3.LUT R24, R0.reuse, 0x38, R33.reuse, 0xfe, !PT ;  /* 0x0000003800187812 */ /* 0x140fe400078efe21 */
[----:B------:R-:W-:-:S02]  /*79c0*/  LOP3.LUT R25, R0, 0x34, R33, 0xfe, !PT ;  /* 0x0000003400197812 */ /* 0x000fc400078efe21 */
[C-C-:B------:R-:W-:Y:S02]  /*79d0*/  LOP3.LUT R26, R0.reuse, 0x30, R33.reuse, 0xfe, !PT ;  /* 0x00000030001a7812 */ /* 0x140fe400078efe21 */
[C-C-:B------:R-:W-:Y:S02]  /*79e0*/  LOP3.LUT R27, R0.reuse, 0x2c, R33.reuse, 0xfe, !PT ;  /* 0x0000002c001b7812 */ /* 0x140fe400078efe21 */
[C-C-:B------:R-:W-:Y:S02]  /*79f0*/  LOP3.LUT R28, R0.reuse, 0x28, R33.reuse, 0xfe, !PT ;  /* 0x00000028001c7812 */ /* 0x140fe400078efe21 */
[C-C-:B------:R-:W-:Y:S02]  /*7a00*/  LOP3.LUT R29, R0.reuse, 0x24, R33.reuse, 0xfe, !PT ;  /* 0x00000024001d7812 */ /* 0x140fe400078efe21 */
[C-C-:B------:R-:W-:Y:S02]  /*7a10*/  LOP3.LUT R30, R0.reuse, 0x20, R33.reuse, 0xfe, !PT ;  /* 0x00000020001e7812 */ /* 0x140fe400078efe21 */
[----:B------:R-:W-:-:S02]  /*7a20*/  LOP3.LUT R31, R0, 0x1c, R33, 0xfe, !PT ;  /* 0x0000001c001f7812 */ /* 0x000fc400078efe21 */
[C-C-:B------:R-:W-:Y:S02]  /*7a30*/  LOP3.LUT R11, R0.reuse, 0x18, R33.reuse, 0xfe, !PT ;  /* 0x00000018000b7812 */ /* 0x140fe400078efe21 */
[C-C-:B0-----:R-:W-:Y:S02]  /*7a40*/  LOP3.LUT R10, R0.reuse, 0x14, R33.reuse, 0xfe, !PT ;  /* 0x00000014000a7812 */ /* 0x141fe400078efe21 */
[C-C-:B------:R-:W-:Y:S01]  /*7a50*/  LOP3.LUT R9, R0.reuse, 0x10, R33.reuse, 0xfe, !PT ;  /* 0x0000001000097812 */ /* 0x140fe200078efe21 */
[----:B------:R-:W0:Y:S01]  /*7a60*/  LDS.64 R40, [R195+UR4] ;  /* 0x00000004c3287984 */ /* 0x000e220008000a00 */
[C-C-:B------:R-:W-:Y:S02]  /*7a70*/  LOP3.LUT R8, R0.reuse, 0xc, R33.reuse, 0xfe, !PT ;  /* 0x0000000c00087812 */ /* 0x140fe400078efe21 */
[----:B------:R-:W-:Y:S01]  /*7a80*/  LOP3.LUT R4, R0, 0x8, R33, 0xfe, !PT ;  /* 0x0000000800047812 */ /* 0x000fe200078efe21 */
[----:B------:R-:W1:Y:S01]  /*7a90*/  LDS.64 R48, [R34+UR4] ;  /* 0x0000000422307984 */ /* 0x000e620008000a00 */
[----:B------:R-:W-:-:S02]  /*7aa0*/  LEA R35, P1, R118, UR12, 0x1 ;  /* 0x0000000c76237c11 */ /* 0x000fc4000f8208ff */
[----:B------:R-:W-:Y:S01]  /*7ab0*/  LOP3.LUT R0, R0, 0x4, R33, 0xfe, !PT ;  /* 0x0000000400007812 */ /* 0x000fe200078efe21 */
[----:B------:R-:W2:Y:S01]  /*7ac0*/  LDS.64 R42, [R195+UR4+0x200] ;  /* 0x00020004c32a7984 */ /* 0x000ea20008000a00 */
[----:B------:R-:W-:Y:S01]  /*7ad0*/  ISETP.LT.AND P4, PT, R6, UR15, !P0 ;  /* 0x0000000f06007c0c */ /* 0x000fe2000c781270 */
[----:B------:R-:W-:Y:S01]  /*7ae0*/  IMAD R33, R8, R39, RZ ;  /* 0x0000002708217224 */ /* 0x000fe200078e02ff */
[----:B------:R-:W-:Y:S01]  /*7af0*/  LEA.HI.X.SX32 R37, R118, UR13, 0x1, P1 ;  /* 0x0000000d76257c11 */ /* 0x000fe200088f0eff */
[----:B------:R-:W3:Y:S01]  /*7b00*/  LDS.64 R50, [R34+UR4+0x200] ;  /* 0x0002000422327984 */ /* 0x000ee20008000a00 */
[----:B------:R-:W-:Y:S01]  /*7b10*/  LEA R2, P2, R32, R35, 0x1 ;  /* 0x0000002320027211 */ /* 0x000fe200078408ff */
[C---:B------:R-:W-:Y:S01]  /*7b20*/  IMAD R5, R0.reuse, R39, RZ ;  /* 0x0000002700057224 */ /* 0x040fe200078e02ff */
[----:B------:R-:W-:Y:S01]  /*7b30*/  ISETP.LT.AND P3, PT, R0, UR15, !P0 ;  /* 0x0000000f00007c0c */ /* 0x000fe2000c761270 */
[----:B------:R-:W4:Y:S01]  /*7b40*/  LDS.64 R44, [R195+UR4+0x400] ;  /* 0x00040004c32c7984 */ /* 0x000f220008000a00 */
[----:B------:R-:W-:Y:S01]  /*7b50*/  LEA.HI.X.SX32 R3, R32, R37, 0x1, P2 ;  /* 0x0000002520037211 */ /* 0x000fe200010f0eff */
[C---:B------:R-:W-:Y:S01]  /*7b60*/  IMAD R0, R4.reuse, R39, RZ ;  /* 0x0000002704007224 */ /* 0x040fe200078e02ff */
[----:B------:R-:W-:Y:S01]  /*7b70*/  ISETP.LT.AND P2, PT, R4, UR15, !P0 ;  /* 0x0000000f04007c0c */ /* 0x000fe2000c741270 */
[----:B------:R-:W5:Y:S01]  /*7b80*/  LDS.64 R52, [R34+UR4+0x400] ;  /* 0x0004000422347984 */ /* 0x000f620008000a00 */
[-C--:B------:R-:W-:Y:S01]  /*7b90*/  LEA R4, P5, R5, R35.reuse, 0x1 ;  /* 0x0000002305047211 */ /* 0x080fe200078a08ff */
[----:B------:R-:W-:Y:S01]  /*7ba0*/  IMAD R32, R39, 0x40, R32 ;  /* 0x0000004027207824 */ /* 0x000fe200078e0220 */
[----:B------:R-:W-:Y:S01]  /*7bb0*/  LEA R6, P6, R0, R35, 0x1 ;  /* 0x0000002300067211 */ /* 0x000fe200078c08ff */
[----:B------:R-:W5:Y:S01]  /*7bc0*/  LDS.64 R46, [R195+UR4+0x600] ;  /* 0x00060004c32e7984 */ /* 0x000f620008000a00 */
[----:B------:R-:W-:-:S02]  /*7bd0*/  LEA.HI.X.SX32 R5, R5, R37, 0x1, P5 ;  /* 0x0000002505057211 */ /* 0x000fc400028f0eff */
[----:B------:R-:W-:Y:S01]  /*7be0*/  ISETP.LT.AND P1, PT, R7, UR15, !P0 ;  /* 0x0000000f07007c0c */ /* 0x000fe2000c721270 */
[----:B------:R-:W5:Y:S01]  /*7bf0*/  LDS.64 R54, [R34+UR4+0x600] ;  /* 0x0006000422367984 */ /* 0x000f620008000a00 */
[----:B------:R-:W-:Y:S01]  /*7c00*/  LEA.HI.X.SX32 R7, R0, R37, 0x1, P6 ;  /* 0x0000002500077211 */ /* 0x000fe200030f0eff */
[----:B------:R-:W-:Y:S02]  /*7c10*/  IMAD R0, R9, R39, RZ ;  /* 0x0000002709007224 */ /* 0x000fe400078e02ff */
[----:B0-----:R0:W-:Y:S01]  /*7c20*/  @P4 STG.E.U16 desc[UR10][R2.64], R40 ;  /* 0x0000002802004986 */ /* 0x0011e2000c10150a */
[----:B------:R-:W-:Y:S02]  /*7c30*/  ISETP.LT.AND P4, PT, R8, UR15, !P0 ;  /* 0x0000000f08007c0c */ /* 0x000fe4000c781270 */
[----:B------:R-:W-:Y:S01]  /*7c40*/  LEA R8, P5, R33, R35, 0x1 ;  /* 0x0000002321087211 */ /* 0x000fe200078a08ff */
[----:B-1----:R1:W-:Y:S01]  /*7c50*/  @P3 STG.E.U16 desc[UR10][R4.64], R48 ;  /* 0x0000003004003986 */ /* 0x0023e2000c10150a */
[----:B------:R-:W-:-:S02]  /*7c60*/  ISETP.LT.AND P3, PT, R9, UR15, !P0 ;  /* 0x0000000f09007c0c */ /* 0x000fc4000c761270 */
[----:B------:R-:W-:Y:S01]  /*7c70*/  LEA.HI.X.SX32 R9, R33, R37, 0x1, P5 ;  /* 0x0000002521097211 */ /* 0x000fe200028f0eff */
[----:B--2---:R2:W-:Y:S01]  /*7c80*/  @P2 STG.E.U16 desc[UR10][R6.64], R42 ;  /* 0x0000002a06002986 */ /* 0x0045e2000c10150a */
[C---:B------:R-:W-:Y:S01]  /*7c90*/  IMAD R33, R10.reuse, R39, RZ ;  /* 0x000000270a217224 */ /* 0x040fe200078e02ff */
[----:B------:R-:W-:Y:S02]  /*7ca0*/  ISETP.LT.AND P5, PT, R10, UR15, !P0 ;  /* 0x0000000f0a007c0c */ /* 0x000fe4000c7a1270 */
[CC--:B0-----:R-:W-:Y:S02]  /*7cb0*/  LEA R2, P2, R0.reuse, R35.reuse, 0x1 ;  /* 0x0000002300027211 */ /* 0x0c1fe400078408ff */
[----:B------:R-:W-:Y:S01]  /*7cc0*/  LEA R10, P6, R33, R35, 0x1 ;  /* 0x00000023210a7211 */ /* 0x000fe200078c08ff */
[----:B---3--:R-:W-:Y:S01]  /*7cd0*/  @P4 STG.E.U16 desc[UR10][R8.64], R50 ;  /* 0x0000003208004986 */ /* 0x008fe2000c10150a */
[----:B------:R-:W-:Y:S01]  /*7ce0*/  LEA.HI.X.SX32 R3, R0, R37, 0x1, P2 ;  /* 0x0000002500037211 */ /* 0x000fe200010f0eff */
[C---:B------:R-:W-:Y:S01]  /*7cf0*/  IMAD R0, R11.reuse, R39, RZ ;  /* 0x000000270b007224 */ /* 0x040fe200078e02ff */
[----:B------:R-:W-:-:S02]  /*7d00*/  ISETP.LT.AND P4, PT, R11, UR15, !P0 ;  /* 0x0000000f0b007c0c */ /* 0x000fc4000c781270 */
[----:B------:R-:W-:Y:S01]  /*7d10*/  LEA.HI.X.SX32 R11, R33, R37, 0x1, P6 ;  /* 0x00000025210b7211 */ /* 0x000fe200030f0eff */
[----:B----4-:R0:W-:Y:S01]  /*7d20*/  @P3 STG.E.U16 desc[UR10][R2.64], R44 ;  /* 0x0000002c02003986 */ /* 0x0101e2000c10150a */
[C---:B------:R-:W-:Y:S01]  /*7d30*/  ISETP.LT.AND P2, PT, R31.reuse, UR15, !P0 ;  /* 0x0000000f1f007c0c */ /* 0x040fe2000c741270 */
[----:B------:R-:W-:Y:S01]  /*7d40*/  IMAD R31, R31, R39, RZ ;  /* 0x000000271f1f7224 */ /* 0x000fe200078e02ff */
[----:B-1----:R-:W-:Y:S01]  /*7d50*/  LEA R4, P3, R0, R35, 0x1 ;  /* 0x0000002300047211 */ /* 0x002fe200078608ff */
[----:B-----5:R1:W-:Y:S01]  /*7d60*/  @P5 STG.E.U16 desc[UR10][R10.64], R52 ;  /* 0x000000340a005986 */ /* 0x0203e2000c10150a */
[C---:B------:R-:W-:Y:S01]  /*7d70*/  ISETP.LT.AND P5, PT, R30.reuse, UR15, !P0 ;  /* 0x0000000f1e007c0c */ /* 0x040fe2000c7a1270 */
[----:B------:R-:W-:Y:S01]  /*7d80*/  IMAD R30, R30, R39, RZ ;  /* 0x000000271e1e7224 */ /* 0x000fe200078e02ff */
[----:B------:R-:W-:Y:S01]  /*7d90*/  LEA.HI.X.SX32 R5, R0, R37, 0x1, P3 ;  /* 0x0000002500057211 */ /* 0x000fe200018f0eff */
[----:B------:R-:W-:Y:S01]  /*7da0*/  IMAD R0, R39, 0x4, R32 ;  /* 0x0000000427007824 */ /* 0x000fe200078e0220 */
[----:B--2---:R-:W-:-:S02]  /*7db0*/  LEA R6, P6, R31, R35, 0x1 ;  /* 0x000000231f067211 */ /* 0x004fc400078c08ff */
[----:B------:R-:W-:Y:S01]  /*7dc0*/  PRMT R40, R40, 0x7632, R40 ;  /* 0x0000763228287816 */ /* 0x000fe20000000028 */
[----:B------:R2:W-:Y:S01]  /*7dd0*/  @P4 STG.E.U16 desc[UR10][R4.64], R46 ;  /* 0x0000002e04004986 */ /* 0x0005e2000c10150a */
[----:B------:R-:W-:Y:S02]  /*7de0*/  LEA.HI.X.SX32 R7, R31, R37, 0x1, P6 ;  /* 0x000000251f077211 */ /* 0x000fe400030f0eff */
[C---:B------:R-:W-:Y:S01]  /*7df0*/  ISETP.LT.AND P4, PT, R29.reuse, UR15, !P0 ;  /* 0x0000000f1d007c0c */ /* 0x040fe2000c781270 */
[----:B------:R-:W-:Y:S01]  /*7e00*/  IMAD R29, R29, R39, RZ ;  /* 0x000000271d1d7224 */ /* 0x000fe200078e02ff */
[----:B0-----:R-:W-:Y:S01]  /*7e10*/  LEA R2, P6, R30, R35, 0x1 ;  /* 0x000000231e027211 */ /* 0x001fe200078c08ff */
[----:B------:R0:W-:Y:S01]  /*7e20*/  @P2 STG.E.U16 desc[UR10][R6.64], R54 ;  /* 0x0000003606002986 */ /* 0x0001e2000c10150a */
[C---:B------:R-:W-:Y:S01]  /*7e30*/  ISETP.LT.AND P2, PT, R28.reuse, UR15, !P0 ;  /* 0x0000000f1c007c0c */ /* 0x040fe2000c741270 */
[----:B------:R-:W-:Y:S01]  /*7e40*/  IMAD R28, R28, R39, RZ ;  /* 0x000000271c1c7224 */ /* 0x000fe200078e02ff */
[----:B------:R-:W-:Y:S01]  /*7e50*/  LEA.HI.X.SX32 R3, R30, R37, 0x1, P6 ;  /* 0x000000251e037211 */ /* 0x000fe200030f0eff */
[----:B-1----:R-:W-:Y:S01]  /*7e60*/  IMAD R10, R39, 0x4, R0 ;  /* 0x00000004270a7824 */ /* 0x002fe200078e0200 */
[----:B------:R-:W-:-:S02]  /*7e70*/  LEA R8, P6, R29, R35, 0x1 ;  /* 0x000000231d087211 */ /* 0x000fc400078c08ff */
[----:B------:R-:W-:Y:S01]  /*7e80*/  PRMT R48, R48, 0x7632, R48 ;  /* 0x0000763230307816 */ /* 0x000fe20000000030 */
[----:B------:R1:W-:Y:S01]  /*7e90*/  @P5 STG.E.U16 desc[UR10][R2.64], R40 ;  /* 0x0000002802005986 */ /* 0x0003e2000c10150a */
[----:B------:R-:W-:Y:S02]  /*7ea0*/  LEA.HI.X.SX32 R9, R29, R37, 0x1, P6 ;  /* 0x000000251d097211 */ /* 0x000fe400030f0eff */
[C---:B------:R-:W-:Y:S01]  /*7eb0*/  ISETP.LT.AND P5, PT, R27.reuse, UR15, !P0 ;  /* 0x0000000f1b007c0c */ /* 0x040fe2000c7a1270 */
[----:B------:R-:W-:Y:S01]  /*7ec0*/  IMAD R27, R27, R39, RZ ;  /* 0x000000271b1b7224 */ /* 0x000fe200078e02ff */
[----:B--2---:R-:W-:Y:S01]  /*7ed0*/  LEA R4, P6, R28, R35, 0x1 ;  /* 0x000000231c047211 */ /* 0x004fe200078c08ff */
[----:B------:R2:W-:Y:S01]  /*7ee0*/  @P4 STG.E.U16 desc[UR10][R8.64], R48 ;  /* 0x0000003008004986 */ /* 0x0005e2000c10150a */
[----:B------:R-:W-:Y:S02]  /*7ef0*/  PRMT R42, R42, 0x7632, R42 ;  /* 0x000076322a2a7816 */ /* 0x000fe4000000002a */
[----:B------:R-:W-:-:S02]  /*7f00*/  LEA.HI.X.SX32 R5, R28, R37, 0x1, P6 ;  /* 0x000000251c057211 */ /* 0x000fc400030f0eff */
[C---:B------:R-:W-:Y:S01]  /*7f10*/  ISETP.LT.AND P4, PT, R26.reuse, UR15, !P0 ;  /* 0x0000000f1a007c0c */ /* 0x040fe2000c781270 */
[----:B------:R-:W-:Y:S01]  /*7f20*/  IMAD R26, R26, R39, RZ ;  /* 0x000000271a1a7224 */ /* 0x000fe200078e02ff */
[C---:B0-----:R-:W-:Y:S01]  /*7f30*/  LEA R6, P6, R27.reuse, R35, 0x1 ;  /* 0x000000231b067211 */ /* 0x041fe200078c08ff */
[----:B------:R-:W-:Y:S01]  /*7f40*/  @P2 STG.E.U16 desc[UR10][R4.64], R42 ;  /* 0x0000002a04002986 */ /* 0x000fe2000c10150a */
[----:B-1----:R-:W-:Y:S02]  /*7f50*/  PRMT R3, R50, 0x7632, R3 ;  /* 0x0000763232037816 */ /* 0x002fe40000000003 */
[----:B------:R-:W-:Y:S02]  /*7f60*/  LEA.HI.X.SX32 R7, R27, R37, 0x1, P6 ;  /* 0x000000251b077211 */ /* 0x000fe400030f0eff */
[C---:B------:R-:W-:Y:S01]  /*7f70*/  ISETP.LT.AND P6, PT, R25.reuse, UR15, !P0 ;  /* 0x0000000f19007c0c */ /* 0x040fe2000c7c1270 */
[----:B------:R-:W-:Y:S01]  /*7f80*/  IMAD R25, R25, R39, RZ ;  /* 0x0000002719197224 */ /* 0x000fe200078e02ff */
[----:B------:R-:W-:Y:S01]  /*7f90*/  LEA R2, P2, R26, R35, 0x1 ;  /* 0x000000231a027211 */ /* 0x000fe200078408ff */
[----:B------:R0:W-:Y:S01]  /*7fa0*/  @P5 STG.E.U16 desc[UR10][R6.64], R3 ;  /* 0x0000000306005986 */ /* 0x0001e2000c10150a */
[----:B------:R-:W-:-:S02]  /*7fb0*/  PRMT R44, R44, 0x7632, R44 ;  /* 0x000076322c2c7816 */ /* 0x000fc4000000002c */
[C---:B--2---:R-:W-:Y:S02]  /*7fc0*/  LEA R8, P5, R25.reuse, R35, 0x1 ;  /* 0x0000002319087211 */ /* 0x044fe400078a08ff */
[----:B------:R-:W-:Y:S02]  /*7fd0*/  PRMT R52, R52, 0x7632, R52 ;  /* 0x0000763234347816 */ /* 0x000fe40000000034 */
[----:B------:R-:W-:Y:S02]  /*7fe0*/  LEA.HI.X.SX32 R9, R25, R37, 0x1, P5 ;  /* 0x0000002519097211 */ /* 0x000fe400028f0eff */
[C---:B------:R-:W-:Y:S01]  /*7ff0*/  ISETP.LT.AND P5, PT, R23.reuse, UR15, !P0 ;  /* 0x0000000f17007c0c */ /* 0x040fe2000c7a1270 */
[----:B------:R-:W-:Y:S01]  /*8000*/  IMAD R23, R23, R39, RZ ;  /* 0x0000002717177224 */ /* 0x000fe200078e02ff */
[----:B------:R-:W-:Y:S02]  /*8010*/  PRMT R46, R46, 0x7632, R46 ;  /* 0x000076322e2e7816 */ /* 0x000fe4000000002e */
[----:B0-----:R-:W-:-:S02]  /*8020*/  LEA.HI.X.SX32 R3, R26, R37, 0x1, P2 ;  /* 0x000000251a037211 */ /* 0x001fc400010f0eff */
[C---:B------:R-:W-:Y:S01]  /*8030*/  ISETP.LT.AND P2, PT, R24.reuse, UR15, !P0 ;  /* 0x0000000f18007c0c */ /* 0x040fe2000c741270 */
[----:B------:R-:W-:Y:S01]  /*8040*/  IMAD R24, R24, R39, RZ ;  /* 0x0000002718187224 */ /* 0x000fe200078e02ff */
[----:B------:R-:W-:Y:S01]  /*8050*/  PRMT R54, R54, 0x7632, R54 ;  /* 0x0000763236367816 */ /* 0x000fe20000000036 */
[----:B------:R0:W-:Y:S01]  /*8060*/  @P4 STG.E.U16 desc[UR10][R2.64], R44 ;  /* 0x0000002c02004986 */ /* 0x0001e2000c10150a */
[----:B------:R-:W-:Y:S02]  /*8070*/  ISETP.LT.AND P3, PT, R12, UR15, !P0 ;  /* 0x0000000f0c007c0c */ /* 0x000fe4000c761270 */
[CC--:B------:R-:W-:Y:S01]  /*8080*/  LEA R4, P4, R24.reuse, R35.reuse, 0x1 ;  /* 0x0000002318047211 */ /* 0x0c0fe200078808ff */
[----:B------:R1:W-:Y:S01]  /*8090*/  @P6 STG.E.U16 desc[UR10][R8.64], R52 ;  /* 0x0000003408006986 */ /* 0x0003e2000c10150a */
[----:B------:R-:W-:Y:S02]  /*80a0*/  LEA R6, P6, R23, R35, 0x1 ;  /* 0x0000002317067211 */ /* 0x000fe400078c08ff */
[----:B------:R-:W-:-:S02]  /*80b0*/  LEA.HI.X.SX32 R5, R24, R37, 0x1, P4 ;  /* 0x0000002518057211 */ /* 0x000fc400020f0eff */
[----:B------:R-:W-:Y:S02]  /*80c0*/  ISETP.LT.AND P4, PT, R22, UR15, !P0 ;  /* 0x0000000f16007c0c */ /* 0x000fe4000c781270 */
[----:B------:R-:W-:Y:S01]  /*80d0*/  LEA.HI.X.SX32 R7, R23, R37, 0x1, P6 ;  /* 0x0000002517077211 */ /* 0x000fe200030f0eff */
[----:B------:R2:W-:Y:S01]  /*80e0*/  @P2 STG.E.U16 desc[UR10][R4.64], R46 ;  /* 0x0000002e04002986 */ /* 0x0005e2000c10150a */
[C---:B0-----:R-:W-:Y:S02]  /*80f0*/  LEA R2, P2, R32.reuse, R35, 0x1 ;  /* 0x0000002320027211 */ /* 0x041fe400078408ff */
[----:B------:R-:W-:Y:S01]  /*8100*/  ISETP.LT.AND P6, PT, R21, UR15, !P0 ;  /* 0x0000000f15007c0c */ /* 0x000fe2000c7c1270 */
[----:B------:R0:W-:Y:S01]  /*8110*/  @P5 STG.E.U16 desc[UR10][R6.64], R54 ;  /* 0x0000003606005986 */ /* 0x0001e2000c10150a */
[----:B------:R-:W-:Y:S02]  /*8120*/  LEA.HI.X.SX32 R3, R32, R37, 0x1, P2 ;  /* 0x0000002520037211 */ /* 0x000fe400010f0eff */
[----:B-1----:R-:W-:-:S02]  /*8130*/  LEA R8, P5, R0, R35, 0x1 ;  /* 0x0000002300087211 */ /* 0x002fc400078a08ff */
[----:B------:R-:W-:Y:S01]  /*8140*/  ISETP.LT.AND P2, PT, R20, UR15, !P0 ;  /* 0x0000000f14007c0c */ /* 0x000fe2000c741270 */
[----:B------:R1:W-:Y:S01]  /*8150*/  @P4 STG.E.U16 desc[UR10][R2.64], R41 ;  /* 0x0000002902004986 */ /* 0x0003e2000c10150a */
[----:B------:R-:W-:Y:S01]  /*8160*/  LEA.HI.X.SX32 R9, R0, R37, 0x1, P5 ;  /* 0x0000002500097211 */ /* 0x000fe200028f0eff */
[----:B------:R-:W-:Y:S01]  /*8170*/  IMAD R0, R39, 0x4, R10 ;  /* 0x0000000427007824 */ /* 0x000fe200078e020a */
[C---:B--2---:R-:W-:Y:S02]  /*8180*/  LEA R4, P4, R10.reuse, R35, 0x1 ;  /* 0x000000230a047211 */ /* 0x044fe400078808ff */
[----:B------:R-:W-:Y:S01]  /*8190*/  ISETP.LT.AND P5, PT, R19, UR15, !P0 ;  /* 0x0000000f13007c0c */ /* 0x000fe2000c7a1270 */
[----:B------:R2:W-:Y:S01]  /*81a0*/  @P6 STG.E.U16 desc[UR10][R8.64], R49 ;  /* 0x0000003108006986 */ /* 0x0005e2000c10150a */
[----:B------:R-:W-:Y:S01]  /*81b0*/  LEA.HI.X.SX32 R5, R10, R37, 0x1, P4 ;  /* 0x000000250a057211 */ /* 0x000fe200020f0eff */
[----:B------:R-:W-:Y:S01]  /*81c0*/  IMAD R10, R39, 0x4, R0 ;  /* 0x00000004270a7824 */ /* 0x000fe200078e0200 */
[----:B0-----:R-:W-:-:S02]  /*81d0*/  LEA R6, P6, R0, R35, 0x1 ;  /* 0x0000002300067211 */ /* 0x001fc400078c08ff */
[----:B------:R-:W-:Y:S01]  /*81e0*/  ISETP.LT.AND P4, PT, R57, UR15, !P0 ;  /* 0x0000000f39007c0c */ /* 0x000fe2000c781270 */
[----:B------:R0:W-:Y:S01]  /*81f0*/  @P2 STG.E.U16 desc[UR10][R4.64], R43 ;  /* 0x0000002b04002986 */ /* 0x0001e2000c10150a */
[----:B------:R-:W-:Y:S01]  /*8200*/  LEA.HI.X.SX32 R7, R0, R37, 0x1, P6 ;  /* 0x0000002500077211 */ /* 0x000fe200030f0eff */
[C---:B------:R-:W-:Y:S01]  /*8210*/  IMAD R0, R39.reuse, 0x4, R10 ;  /* 0x0000000427007824 */ /* 0x040fe200078e020a */
[----:B-1----:R-:W-:Y:S02]  /*8220*/  LEA R2, P2, R10, R35, 0x1 ;  /* 0x000000230a027211 */ /* 0x002fe400078408ff */
[----:B------:R-:W-:Y:S01]  /*8230*/  ISETP.LT.AND P6, PT, R56, UR15, !P0 ;  /* 0x0000000f38007c0c */ /* 0x000fe2000c7c1270 */
[----:B------:R1:W-:Y:S01]  /*8240*/  @P5 STG.E.U16 desc[UR10][R6.64], R51 ;  /* 0x0000003306005986 */ /* 0x0003e2000c10150a */
[----:B------:R-:W-:Y:S01]  /*8250*/  LEA.HI.X.SX32 R3, R10, R37, 0x1, P2 ;  /* 0x000000250a037211 */ /* 0x000fe200010f0eff */
[----:B------:R-:W-:Y:S01]  /*8260*/  IMAD R10, R39, 0x4, R0 ;  /* 0x00000004270a7824 */ /* 0x000fe200078e0200 */
[----:B--2---:R-:W-:-:S02]  /*8270*/  LEA R8, P5, R0, R35, 0x1 ;  /* 0x0000002300087211 */ /* 0x004fc400078a08ff */
[----:B------:R-:W-:Y:S01]  /*8280*/  ISETP.LT.AND P2, PT, R38, UR15, !P0 ;  /* 0x0000000f26007c0c */ /* 0x000fe2000c741270 */
[----:B------:R2:W-:Y:S01]  /*8290*/  @P4 STG.E.U16 desc[UR10][R2.64], R45 ;  /* 0x0000002d02004986 */ /* 0x0005e2000c10150a */
[----:B------:R-:W-:Y:S01]  /*82a0*/  LEA.HI.X.SX32 R9, R0, R37, 0x1, P5 ;  /* 0x0000002500097211 */ /* 0x000fe200028f0eff */
[C---:B------:R-:W-:Y:S01]  /*82b0*/  IMAD R0, R39.reuse, 0x4, R10 ;  /* 0x0000000427007824 */ /* 0x040fe200078e020a */
[----:B0-----:R-:W-:Y:S02]  /*82c0*/  LEA R4, P4, R10, R35, 0x1 ;  /* 0x000000230a047211 */ /* 0x001fe400078808ff */
[----:B------:R-:W-:Y:S01]  /*82d0*/  ISETP.LT.AND P5, PT, R36, UR15, !P0 ;  /* 0x0000000f24007c0c */ /* 0x000fe2000c7a1270 */
[----:B------:R0:W-:Y:S01]  /*82e0*/  @P6 STG.E.U16 desc[UR10][R8.64], R53 ;  /* 0x0000003508006986 */ /* 0x0001e2000c10150a */
[----:B------:R-:W-:Y:S01]  /*82f0*/  LEA.HI.X.SX32 R5, R10, R37, 0x1, P4 ;  /* 0x000000250a057211 */ /* 0x000fe200020f0eff */
[----:B------:R-:W-:Y:S01]  /*8300*/  IMAD R10, R39, 0x4, R0 ;  /* 0x00000004270a7824 */ /* 0x000fe200078e0200 */
[----:B-1----:R-:W-:-:S02]  /*8310*/  LEA R6, P6, R0, R35, 0x1 ;  /* 0x0000002300067211 */ /* 0x002fc400078c08ff */
[----:B------:R-:W-:Y:S01]  /*8320*/  ISETP.LT.AND P4, PT, R17, UR15, !P0 ;  /* 0x0000000f11007c0c */ /* 0x000fe2000c781270 */
[----:B------:R1:W-:Y:S01]  /*8330*/  @P2 STG.E.U16 desc[UR10][R4.64], R47 ;  /* 0x0000002f04002986 */ /* 0x0003e2000c10150a */
[----:B------:R-:W-:Y:S01]  /*8340*/  LEA.HI.X.SX32 R7, R0, R37, 0x1, P6 ;  /* 0x0000002500077211 */ /* 0x000fe200030f0eff */
[C---:B------:R-:W-:Y:S01]  /*8350*/  IMAD R0, R39.reuse, 0x4, R10 ;  /* 0x0000000427007824 */ /* 0x040fe200078e020a */
[----:B--2---:R-:W-:Y:S02]  /*8360*/  LEA R2, P6, R10, R35, 0x1 ;  /* 0x000000230a027211 */ /* 0x004fe400078c08ff */
[----:B------:R-:W-:Y:S01]  /*8370*/  ISETP.LT.AND P2, PT, R18, UR15, !P0 ;  /* 0x0000000f12007c0c */ /* 0x000fe2000c741270 */
[----:B------:R-:W-:Y:S01]  /*8380*/  IMAD R11, R39, 0x4, R0 ;  /* 0x00000004270b7824 */ /* 0x000fe200078e0200 */
[----:B------:R-:W-:Y:S01]  /*8390*/  LEA.HI.X.SX32 R3, R10, R37, 0x1, P6 ;  /* 0x000000250a037211 */ /* 0x000fe200030f0eff */
[----:B------:R2:W-:Y:S01]  /*83a0*/  @P5 STG.E.U16 desc[UR10][R6.64], R55 ;  /* 0x0000003706005986 */ /* 0x0005e2000c10150a */
[----:B0-----:R-:W-:-:S02]  /*83b0*/  LEA R8, P6, R0, R35, 0x1 ;  /* 0x0000002300087211 */ /* 0x001fc400078c08ff */
[----:B------:R-:W-:Y:S02]  /*83c0*/  PRMT R41, R41, 0x7632, R41 ;  /* 0x0000763229297816 */ /* 0x000fe40000000029 */
[----:B------:R-:W-:Y:S01]  /*83d0*/  LEA.HI.X.SX32 R9, R0, R37, 0x1, P6 ;  /* 0x0000002500097211 */ /* 0x000fe200030f0eff */
[----:B------:R-:W-:Y:S01]  /*83e0*/  IMAD R0, R39, 0x4, R11 ;  /* 0x0000000427007824 */ /* 0x000fe200078e020b */
[----:B------:R-:W-:Y:S02]  /*83f0*/  ISETP.LT.AND P5, PT, R16, UR15, !P0 ;  /* 0x0000000f10007c0c */ /* 0x000fe4000c7a1270 */
[----:B------:R-:W-:Y:S01]  /*8400*/  PRMT R49, R49, 0x7632, R49 ;  /* 0x0000763231317816 */ /* 0x000fe20000000031 */
[----:B------:R-:W-:Y:S01]  /*8410*/  IMAD R12, R39, 0x4, R0 ;  /* 0x00000004270c7824 */ /* 0x000fe200078e0200 */
[----:B------:R-:W-:Y:S01]  /*8420*/  @P2 STG.E.U16 desc[UR10][R2.64], R41 ;  /* 0x0000002902002986 */ /* 0x000fe2000c10150a */
[-C--:B-1----:R-:W-:Y:S02]  /*8430*/  LEA R4, P2, R11, R35.reuse, 0x1 ;  /* 0x000000230b047211 */ /* 0x082fe400078408ff */
[----:B------:R-:W-:Y:S01]  /*8440*/  IMAD R16, R39, 0x4, R12 ;  /* 0x0000000427107824 */ /* 0x000fe200078e020c */
[----:B------:R0:W-:Y:S01]  /*8450*/  @P4 STG.E.U16 desc[UR10][R8.64], R49 ;  /* 0x0000003108004986 */ /* 0x0001e2000c10150a */
[----:B--2---:R-:W-:-:S02]  /*8460*/  LEA R6, P4, R0, R35, 0x1 ;  /* 0x0000002300067211 */ /* 0x004fc400078808ff */
[----:B------:R-:W-:Y:S01]  /*8470*/  IMAD R17, R39, 0x4, R16 ;  /* 0x0000000427117824 */ /* 0x000fe200078e0210 */
[-C--:B------:R-:W-:Y:S02]  /*8480*/  LEA.HI.X.SX32 R5, R11, R37.reuse, 0x1, P2 ;  /* 0x000000250b057211 */ /* 0x080fe400010f0eff */
[----:B------:R-:W-:Y:S01]  /*8490*/  LEA.HI.X.SX32 R7, R0, R37, 0x1, P4 ;  /* 0x0000002500077211 */ /* 0x000fe200020f0eff */
[----:B------:R-:W-:Y:S01]  /*84a0*/  IMAD R0, R39, 0x4, R17 ;  /* 0x0000000427007824 */ /* 0x000fe200078e0211 */
[----:B------:R-:W-:Y:S02]  /*84b0*/  ISETP.LT.AND P4, PT, R15, UR15, !P0 ;  /* 0x0000000f0f007c0c */ /* 0x000fe4000c781270 */
[CC--:B------:R-:W-:Y:S02]  /*84c0*/  LEA R10, P6, R12.reuse, R35.reuse, 0x1 ;  /* 0x000000230c0a7211 */ /* 0x0c0fe400078c08ff */
[----:B0-----:R-:W-:Y:S02]  /*84d0*/  LEA R8, P2, R17, R35, 0x1 ;  /* 0x0000002311087211 */ /* 0x001fe400078408ff */
[----:B------:R-:W-:-:S02]  /*84e0*/  LEA.HI.X.SX32 R11, R12, R37, 0x1, P6 ;  /* 0x000000250c0b7211 */ /* 0x000fc400030f0eff */
[----:B------:R-:W-:Y:S02]  /*84f0*/  LEA.HI.X.SX32 R9, R17, R37, 0x1, P2 ;  /* 0x0000002511097211 */ /* 0x000fe400010f0eff */
[----:B------:R-:W-:Y:S02]  /*8500*/  ISETP.LT.AND P2, PT, R14, UR15, !P0 ;  /* 0x0000000f0e007c0c */ /* 0x000fe4000c741270 */
[----:B------:R-:W-:Y:S02]  /*8510*/  ISETP.LT.AND P0, PT, R13, UR15, !P0 ;  /* 0x0000000f0d007c0c */ /* 0x000fe4000c701270 */
[----:B------:R-:W-:Y:S02]  /*8520*/  LEA R2, P6, R16, R35, 0x1 ;  /* 0x0000002310027211 */ /* 0x000fe400078c08ff */
[----:B------:R-:W-:Y:S02]  /*8530*/  PRMT R43, R43, 0x7632, R43 ;  /* 0x000076322b2b7816 */ /* 0x000fe4000000002b */
[----:B------:R-:W-:-:S02]  /*8540*/  PRMT R51, R51, 0x7632, R51 ;  /* 0x0000763233337816 */ /* 0x000fc40000000033 */
[----:B------:R-:W-:Y:S01]  /*8550*/  PRMT R45, R45, 0x7632, R45 ;  /* 0x000076322d2d7816 */ /* 0x000fe2000000002d */
[----:B------:R0:W-:Y:S01]  /*8560*/  @P5 STG.E.U16 desc[UR10][R4.64], R43 ;  /* 0x0000002b04005986 */ /* 0x0001e2000c10150a */
[----:B------:R-:W-:Y:S02]  /*8570*/  LEA.HI.X.SX32 R3, R16, R37, 0x1, P6 ;  /* 0x0000002510037211 */ /* 0x000fe400030f0eff */
[----:B------:R-:W-:Y:S01]  /*8580*/  PRMT R53, R53, 0x7632, R53 ;  /* 0x0000763235357816 */ /* 0x000fe20000000035 */
[----:B------:R0:W-:Y:S01]  /*8590*/  @P4 STG.E.U16 desc[UR10][R6.64], R51 ;  /* 0x0000003306004986 */ /* 0x0001e2000c10150a */
[----:B------:R-:W-:Y:S02]  /*85a0*/  PRMT R47, R47, 0x7632, R47 ;  /* 0x000076322f2f7816 */ /* 0x000fe4000000002f */
[C---:B------:R-:W-:Y:S01]  /*85b0*/  LEA R12, P6, R0.reuse, R35, 0x1 ;  /* 0x00000023000c7211 */ /* 0x040fe200078c08ff */
[----:B------:R0:W-:Y:S03]  /*85c0*/  @P3 STG.E.U16 desc[UR10][R10.64], R45 ;  /* 0x0000002d0a003986 */ /* 0x0001e6000c10150a */
[----:B------:R-:W-:Y:S01]  /*85d0*/  LEA.HI.X.SX32 R13, R0, R37, 0x1, P6 ;  /* 0x00000025000d7211 */ /* 0x000fe200030f0eff */
[----:B------:R0:W-:Y:S04]  /*85e0*/  @P2 STG.E.U16 desc[UR10][R2.64], R53 ;  /* 0x0000003502002986 */ /* 0x0001e8000c10150a */
[----:B------:R0:W-:Y:S01]  /*85f0*/  @P1 STG.E.U16 desc[UR10][R8.64], R47 ;  /* 0x0000002f08001986 */ /* 0x0001e2000c10150a */
[----:B------:R-:W-:Y:S05]  /*8600*/  @!P0 EXIT ;  /* 0x000000000000894d */ /* 0x000fea0003800000 */
[----:B0-----:R-:W-:-:S05]  /*8610*/  PRMT R6, R55, 0x7632, R6 ;  /* 0x0000763237067816 */ /* 0x001fca0000000006 */
[----:B------:R-:W-:Y:S01]  /*8620*/  STG.E.U16 desc[UR10][R12.64], R6 ;  /* 0x000000060c007986 */ /* 0x000fe2000c10150a */
[----:B------:R-:W-:Y:S05]  /*8630*/  EXIT ;  /* 0x000000000000794d */ /* 0x000fea0003800000 */
.L_x_3:
[----:B------:R-:W-:-:S00]  /*8640*/  BRA `(.L_x_3) ;  /* 0xfffffffc00fc7947 */ /* 0x000fc0000383ffff */
[----:B------:R-:W-:-:S00]  /*8650*/  NOP ;  /* 0x0000000000007918 */ /* 0x000fc00000000000 */
        /* <DEDUP_REMOVED lines=10> */
.L_x_4:


//--------------------- .nv.shared.matmul_kernel  --------------------------
	.section	.nv.shared.matmul_kernel,"aw",@nobits
	.sectionflags	@""
	.align	16
	.zero		1024


//--------------------- .nv.shared.reserved.0     --------------------------
	.section	.nv.shared.reserved.0,"aw",@nobits
	.weak		__nv_reservedSMEM_offset_0_alias
	.size		__nv_reservedSMEM_offset_0_alias, 0, 64
	.other		__nv_reservedSMEM_offset_0_alias,@"STO_CUDA_RESERVED_SHARED STV_DEFAULT"
__nv_reservedSMEM_offset_0_alias:
	.zero		0
	.zero		64


//--------------------- .nv.constant0.matmul_kernel --------------------------
	.section	.nv.constant0.matmul_kernel,"a",@progbits
	.sectionflags	@""
	.align	4
.nv.constant0.matmul_kernel:
	.zero		976


//--------------------- SYMBOLS --------------------------

	.type		.nv.reservedSmem.offset0,@object
	.size		.nv.reservedSmem.offset0,0x4
	.type		.nv.reservedSmem.cap,@object
	.size		.nv.reservedSmem.cap,0x4
